	.target	sm_100a

	.elftype	@"ET_EXEC"


//--------------------- .note.nv.tkinfo           --------------------------
	.section	.note.nv.tkinfo,"",@"SHT_NOTE"
	.sectionflags	@"SHF_NOTE_NV_TKINFO"
	.tkinfo
        /*0018*/ 	.word	0x00000002
        /*0030*/ 	.string	""
        /*0030*/ 	.string	"ptxas"
        /*0030*/ 	.string	"Cuda compilation tools, release 13.0, V13.0.88"
        /*0030*/ 	.string	"Build cuda_13.0.r13.0/compiler.36424714_0"
        /*0030*/ 	.string	"-arch sm_100a -m 64 "



//--------------------- .note.nv.cuinfo           --------------------------
	.section	.note.nv.cuinfo,"",@"SHT_NOTE"
	.sectionflags	@"SHF_NOTE_NV_CUINFO"
        /*0018*/ 	.short	0x0002
        /*001a*/ 	.short	0x0064
        /*001c*/ 	.short	0x0082
	.zero		2


//--------------------- .nv.info                  --------------------------
	.section	.nv.info,"",@"SHT_CUDA_INFO"
	.align	4


	//----- nvinfo : EIATTR_REGCOUNT
	.align		4
        /*0000*/ 	.byte	0x04, 0x2f
        /*0002*/ 	.short	(.L_20 - .L_19)
	.align		4
.L_19:
        /*0004*/ 	.word	index@(_ZN7cutlass13device_kernelINS_4gemm6kernel13GemmUniversalIN4cute5tupleIJiiiiEEENS1_10collective13CollectiveMmaINS1_35MainloopSm100TmaUmmaWarpSpecializedILi20ELi2ELi4ENS5_IJNS4_1CILi8EEENSA_ILi1EEESC_EEEEENS5_IJNSA_ILi64EEENSA_ILi256EEENSA_ILi32EEEEEENS_12float_e4m3_tENS5_IJlSC_lEEESJ_SK_NS4_8TiledMMAINS4_8MMA_AtomIJNS4_10MMA_TraitsINS4_19SM100_MMA_F8F6F4_SSEJSJ_SJ_fSF_SG_NS4_17integral_constantINS4_4UMMA5MajorELSR_0EEESS_NSP_INSQ_7ScaleInELST_0EEESU_EEEEEENS4_6LayoutINS5_IJSC_SC_SC_EEENS5_IJNSA_ILi0EEESZ_SZ_EEEEENS5_IJNS4_10UnderscoreES12_S12_EEEEENS4_13SM90_TMA_LOADENS4_14ComposedLayoutINS4_7SwizzleILi1ELi4ELi3EEENS4_18smem_ptr_flag_bitsILi8EEENSX_INS5_IJSB_SH_EEENS5_IJSH_SC_EEEEEEEvNS4_8identityENS4_23SM90_TMA_LOAD_MULTICASTES1E_vS1F_EENS_8epilogue10collective18CollectiveEpilogueINS1I_23Sm100TmaWarpSpecializedILi4ELi2ELi32ELb0ELb0EEEJSI_NS5_IJNSX_ISF_SC_EES1N_EEESJ_SK_SJ_SK_NS1I_6fusion15FusionCallbacksIS1M_NS1P_17LinearCombinationISJ_fSJ_fLNS_15FloatRoundStyleE2EEESI_S1O_JEEENS4_5SM1004TMEM4LOAD26SM100_TMEM_LOAD_16dp32b32xES15_NS16_INS17_ILi2ELi4ELi3EEES1A_NSX_INS5_IJSB_SF_EEENS5_IJSF_SC_EEEEEEENS4_39AutoVectorizingCopyWithAssumedAlignmentILi128EEENS4_14SM90_TMA_STOREES23_S25_S25_EEEvvEEEEvNT_6ParamsE)
        /*0008*/ 	.word	0x00000075


	//----- nvinfo : EIATTR_FRAME_SIZE
	.align		4
.L_20:
        /*000c*/ 	.byte	0x04, 0x11
        /*000e*/ 	.short	(.L_22 - .L_21)
	.align		4
.L_21:
        /*0010*/ 	.word	index@($__internal_2_$__cuda_sm10x_tcgen05_guardrail_trap_unallocated_columns_being_dealloced)
        /*0014*/ 	.word	0x00000000


	//----- nvinfo : EIATTR_FRAME_SIZE
	.align		4
.L_22:
        /*0018*/ 	.byte	0x04, 0x11
        /*001a*/ 	.short	(.L_24 - .L_23)
	.align		4
.L_23:
        /*001c*/ 	.word	index@($__internal_1_$__cuda_sm10x_tcgen05_guardrail_trap_phase_invalid_during_alloc)
        /*0020*/ 	.word	0x00000000


	//----- nvinfo : EIATTR_FRAME_SIZE
	.align		4
.L_24:
        /*0024*/ 	.byte	0x04, 0x11
        /*0026*/ 	.short	(.L_26 - .L_25)
	.align		4
.L_25:
        /*0028*/ 	.word	index@($__internal_0_$__cuda_sm10x_tcgen05_guardrail_trap_col_being_dealloced_not_returned_by_alloc)
        /*002c*/ 	.word	0x00000000


	//----- nvinfo : EIATTR_FRAME_SIZE
	.align		4
.L_26:
        /*0030*/ 	.byte	0x04, 0x11
        /*0032*/ 	.short	(.L_28 - .L_27)
	.align		4
.L_27:
        /*0034*/ 	.word	index@(_ZN7cutlass13device_kernelINS_4gemm6kernel13GemmUniversalIN4cute5tupleIJiiiiEEENS1_10collective13CollectiveMmaINS1_35MainloopSm100TmaUmmaWarpSpecializedILi20ELi2ELi4ENS5_IJNS4_1CILi8EEENSA_ILi1EEESC_EEEEENS5_IJNSA_ILi64EEENSA_ILi256EEENSA_ILi32EEEEEENS_12float_e4m3_tENS5_IJlSC_lEEESJ_SK_NS4_8TiledMMAINS4_8MMA_AtomIJNS4_10MMA_TraitsINS4_19SM100_MMA_F8F6F4_SSEJSJ_SJ_fSF_SG_NS4_17integral_constantINS4_4UMMA5MajorELSR_0EEESS_NSP_INSQ_7ScaleInELST_0EEESU_EEEEEENS4_6LayoutINS5_IJSC_SC_SC_EEENS5_IJNSA_ILi0EEESZ_SZ_EEEEENS5_IJNS4_10UnderscoreES12_S12_EEEEENS4_13SM90_TMA_LOADENS4_14ComposedLayoutINS4_7SwizzleILi1ELi4ELi3EEENS4_18smem_ptr_flag_bitsILi8EEENSX_INS5_IJSB_SH_EEENS5_IJSH_SC_EEEEEEEvNS4_8identityENS4_23SM90_TMA_LOAD_MULTICASTES1E_vS1F_EENS_8epilogue10collective18CollectiveEpilogueINS1I_23Sm100TmaWarpSpecializedILi4ELi2ELi32ELb0ELb0EEEJSI_NS5_IJNSX_ISF_SC_EES1N_EEESJ_SK_SJ_SK_NS1I_6fusion15FusionCallbacksIS1M_NS1P_17LinearCombinationISJ_fSJ_fLNS_15FloatRoundStyleE2EEESI_S1O_JEEENS4_5SM1004TMEM4LOAD26SM100_TMEM_LOAD_16dp32b32xES15_NS16_INS17_ILi2ELi4ELi3EEES1A_NSX_INS5_IJSB_SF_EEENS5_IJSF_SC_EEEEEEENS4_39AutoVectorizingCopyWithAssumedAlignmentILi128EEENS4_14SM90_TMA_STOREES23_S25_S25_EEEvvEEEEvNT_6ParamsE)
        /*0038*/ 	.word	0x00000000


	//----- nvinfo : EIATTR_MIN_STACK_SIZE
	.align		4
.L_28:
        /*003c*/ 	.byte	0x04, 0x12
        /*003e*/ 	.short	(.L_30 - .L_29)
	.align		4
.L_29:
        /*0040*/ 	.word	index@(_ZN7cutlass13device_kernelINS_4gemm6kernel13GemmUniversalIN4cute5tupleIJiiiiEEENS1_10collective13CollectiveMmaINS1_35MainloopSm100TmaUmmaWarpSpecializedILi20ELi2ELi4ENS5_IJNS4_1CILi8EEENSA_ILi1EEESC_EEEEENS5_IJNSA_ILi64EEENSA_ILi256EEENSA_ILi32EEEEEENS_12float_e4m3_tENS5_IJlSC_lEEESJ_SK_NS4_8TiledMMAINS4_8MMA_AtomIJNS4_10MMA_TraitsINS4_19SM100_MMA_F8F6F4_SSEJSJ_SJ_fSF_SG_NS4_17integral_constantINS4_4UMMA5MajorELSR_0EEESS_NSP_INSQ_7ScaleInELST_0EEESU_EEEEEENS4_6LayoutINS5_IJSC_SC_SC_EEENS5_IJNSA_ILi0EEESZ_SZ_EEEEENS5_IJNS4_10UnderscoreES12_S12_EEEEENS4_13SM90_TMA_LOADENS4_14ComposedLayoutINS4_7SwizzleILi1ELi4ELi3EEENS4_18smem_ptr_flag_bitsILi8EEENSX_INS5_IJSB_SH_EEENS5_IJSH_SC_EEEEEEEvNS4_8identityENS4_23SM90_TMA_LOAD_MULTICASTES1E_vS1F_EENS_8epilogue10collective18CollectiveEpilogueINS1I_23Sm100TmaWarpSpecializedILi4ELi2ELi32ELb0ELb0EEEJSI_NS5_IJNSX_ISF_SC_EES1N_EEESJ_SK_SJ_SK_NS1I_6fusion15FusionCallbacksIS1M_NS1P_17LinearCombinationISJ_fSJ_fLNS_15FloatRoundStyleE2EEESI_S1O_JEEENS4_5SM1004TMEM4LOAD26SM100_TMEM_LOAD_16dp32b32xES15_NS16_INS17_ILi2ELi4ELi3EEES1A_NSX_INS5_IJSB_SF_EEENS5_IJSF_SC_EEEEEEENS4_39AutoVectorizingCopyWithAssumedAlignmentILi128EEENS4_14SM90_TMA_STOREES23_S25_S25_EEEvvEEEEvNT_6ParamsE)
        /*0044*/ 	.word	0x00000000
.L_30:


//--------------------- .nv.compat                --------------------------
	.section	.nv.compat,"",@"SHT_CUDA_COMPAT_INFO"
	.align	4
        /*0000*/ 	.byte	0x02, 0x09, 0x01, 0x00, 0x02, 0x02, 0x02, 0x00, 0x02, 0x05, 0x05, 0x00, 0x03, 0x07, 0x01, 0x01
        /*0010*/ 	.byte	0x02, 0x03, 0x01, 0x00, 0x02, 0x06, 0x01, 0x00, 0x04, 0x0b, 0x08, 0x00, 0x09, 0x00, 0x00, 0x00
        /*0020*/ 	.byte	0x00, 0x00, 0x00, 0x00


//--------------------- .nv.info._ZN7cutlass13device_kernelINS_4gemm6kernel13GemmUniversalIN4cute5tupleIJiiiiEEENS1_10collective13CollectiveMmaINS1_35MainloopSm100TmaUmmaWarpSpecializedILi20ELi2ELi4ENS5_IJNS4_1CILi8EEENSA_ILi1EEESC_EEEEENS5_IJNSA_ILi64EEENSA_ILi256EEENSA_ILi32EEEEEENS_12float_e4m3_tENS5_IJlSC_lEEESJ_SK_NS4_8TiledMMAINS4_8MMA_AtomIJNS4_10MMA_TraitsINS4_19SM100_MMA_F8F6F4_SSEJSJ_SJ_fSF_SG_NS4_17integral_constantINS4_4UMMA5MajorELSR_0EEESS_NSP_INSQ_7ScaleInELST_0EEESU_EEEEEENS4_6LayoutINS5_IJSC_SC_SC_EEENS5_IJNSA_ILi0EEESZ_SZ_EEEEENS5_IJNS4_10UnderscoreES12_S12_EEEEENS4_13SM90_TMA_LOADENS4_14ComposedLayoutINS4_7SwizzleILi1ELi4ELi3EEENS4_18smem_ptr_flag_bitsILi8EEENSX_INS5_IJSB_SH_EEENS5_IJSH_SC_EEEEEEEvNS4_8identityENS4_23SM90_TMA_LOAD_MULTICASTES1E_vS1F_EENS_8epilogue10collective18CollectiveEpilogueINS1I_23Sm100TmaWarpSpecializedILi4ELi2ELi32ELb0ELb0EEEJSI_NS5_IJNSX_ISF_SC_EES1N_EEESJ_SK_SJ_SK_NS1I_6fusion15FusionCallbacksIS1M_NS1P_17LinearCombinationISJ_fSJ_fLNS_15FloatRoundStyleE2EEESI_S1O_JEEENS4_5SM1004TMEM4LOAD26SM100_TMEM_LOAD_16dp32b32xES15_NS16_INS17_ILi2ELi4ELi3EEES1A_NSX_INS5_IJSB_SF_EEENS5_IJSF_SC_EEEEEEENS4_39AutoVectorizingCopyWithAssumedAlignmentILi128EEENS4_14SM90_TMA_STOREES23_S25_S25_EEEvvEEEEvNT_6ParamsE --------------------------
	.section	.nv.info._ZN7cutlass13device_kernelINS_4gemm6kernel13GemmUniversalIN4cute5tupleIJiiiiEEENS1_10collective13CollectiveMmaINS1_35MainloopSm100TmaUmmaWarpSpecializedILi20ELi2ELi4ENS5_IJNS4_1CILi8EEENSA_ILi1EEESC_EEEEENS5_IJNSA_ILi64EEENSA_ILi256EEENSA_ILi32EEEEEENS_12float_e4m3_tENS5_IJlSC_lEEESJ_SK_NS4_8TiledMMAINS4_8MMA_AtomIJNS4_10MMA_TraitsINS4_19SM100_MMA_F8F6F4_SSEJSJ_SJ_fSF_SG_NS4_17integral_constantINS4_4UMMA5MajorELSR_0EEESS_NSP_INSQ_7ScaleInELST_0EEESU_EEEEEENS4_6LayoutINS5_IJSC_SC_SC_EEENS5_IJNSA_ILi0EEESZ_SZ_EEEEENS5_IJNS4_10UnderscoreES12_S12_EEEEENS4_13SM90_TMA_LOADENS4_14ComposedLayoutINS4_7SwizzleILi1ELi4ELi3EEENS4_18smem_ptr_flag_bitsILi8EEENSX_INS5_IJSB_SH_EEENS5_IJSH_SC_EEEEEEEvNS4_8identityENS4_23SM90_TMA_LOAD_MULTICASTES1E_vS1F_EENS_8epilogue10collective18CollectiveEpilogueINS1I_23Sm100TmaWarpSpecializedILi4ELi2ELi32ELb0ELb0EEEJSI_NS5_IJNSX_ISF_SC_EES1N_EEESJ_SK_SJ_SK_NS1I_6fusion15FusionCallbacksIS1M_NS1P_17LinearCombinationISJ_fSJ_fLNS_15FloatRoundStyleE2EEESI_S1O_JEEENS4_5SM1004TMEM4LOAD26SM100_TMEM_LOAD_16dp32b32xES15_NS16_INS17_ILi2ELi4ELi3EEES1A_NSX_INS5_IJSB_SF_EEENS5_IJSF_SC_EEEEEEENS4_39AutoVectorizingCopyWithAssumedAlignmentILi128EEENS4_14SM90_TMA_STOREES23_S25_S25_EEEvvEEEEvNT_6ParamsE,"",@"SHT_CUDA_INFO"
	.sectionflags	@""
	.align	4


	//----- nvinfo : EIATTR_CUDA_API_VERSION
	.align		4
        /*0000*/ 	.byte	0x04, 0x37
        /*0002*/ 	.short	(.L_32 - .L_31)
.L_31:
        /*0004*/ 	.word	0x00000082


	//----- nvinfo : EIATTR_KPARAM_INFO
	.align		4
.L_32:
        /*0008*/ 	.byte	0x04, 0x17
        /*000a*/ 	.short	(.L_34 - .L_33)
.L_33:
        /*000c*/ 	.word	0x00000000
        /*0010*/ 	.short	0x0000
        /*0012*/ 	.short	0x0000
        /*0014*/ 	.byte	0x00, 0xf0, 0x01, 0x20


	//----- nvinfo : EIATTR_AT_ENTRY_FRAGMENTS
	.align		4
.L_34:
        /*0018*/ 	.byte	0x04, 0x4f
        /*001a*/ 	.short	(.L_36 - .L_35)


	//   ....[0]....
.L_35:
        /*001c*/ 	.word	0x00000006


	//----- nvinfo : EIATTR_RESERVED_SMEM_USED
	.align		4
.L_36:
        /*0020*/ 	.byte	0x01, 0x41
	.zero		2


	//----- nvinfo : EIATTR_SPARSE_MMA_MASK
	.align		4
        /*0024*/ 	.byte	0x03, 0x50
        /*0026*/ 	.short	0x0000


	//----- nvinfo : EIATTR_TCGEN05_1CTA_USED
	.align		4
        /*0028*/ 	.byte	0x01, 0x51
	.zero		2


	//----- nvinfo : EIATTR_MAXREG_COUNT
	.align		4
        /*002c*/ 	.byte	0x03, 0x1b
        /*002e*/ 	.short	0x00ff


	//----- nvinfo : EIATTR_NUM_BARRIERS
	.align		4
        /*0030*/ 	.byte	0x02, 0x4c
        /*0032*/ 	.byte	0x07
	.zero		1


	//----- nvinfo : EIATTR_EXTERNS
	.align		4
        /*0034*/ 	.byte	0x04, 0x0f
        /*0036*/ 	.short	(.L_38 - .L_37)


	//   ....[0]....
	.align		4
.L_37:
        /*0038*/ 	.word	index@(__assertfail)


	//----- nvinfo : EIATTR_MERCURY_ISA_VERSION
	.align		4
.L_38:
        /*003c*/ 	.byte	0x03, 0x5f
        /*003e*/ 	.short	0x0101


	//----- nvinfo : EIATTR_INT_WARP_WIDE_INSTR_OFFSETS
	.align		4
        /*0040*/ 	.byte	0x04, 0x31
        /*0042*/ 	.short	(.L_40 - .L_39)


	//   ....[0]....
.L_39:
        /*0044*/ 	.word	0x000047f0


	//   ....[1]....
        /*0048*/ 	.word	0x00004810


	//   ....[2]....
        /*004c*/ 	.word	0x00004840


	//   ....[3]....
        /*0050*/ 	.word	0x00005450


	//   ....[4]....
        /*0054*/ 	.word	0x000054b0


	//   ....[5]....
        /*0058*/ 	.word	0x00005590


	//   ....[6]....
        /*005c*/ 	.word	0x00005610


	//   ....[7]....
        /*0060*/ 	.word	0x00005700


	//   ....[8]....
        /*0064*/ 	.word	0x00005790


	//   ....[9]....
        /*0068*/ 	.word	0x00005880


	//   ....[10]....
        /*006c*/ 	.word	0x00005930


	//----- nvinfo : EIATTR_COOP_GROUP_MASK_REGIDS
	.align		4
.L_40:
        /*0070*/ 	.byte	0x04, 0x29
        /*0072*/ 	.short	(.L_42 - .L_41)


	//   ....[0]....
.L_41:
        /*0074*/ 	.word	0xffffffff


	//   ....[1]....
        /*0078*/ 	.word	0xffffffff


	//   ....[2]....
        /*007c*/ 	.word	0xffffffff


	//   ....[3]....
        /*0080*/ 	.word	0xffffffff


	//   ....[4]....
        /*0084*/ 	.word	0xffffffff


	//   ....[5]....
        /*0088*/ 	.word	0xffffffff


	//   ....[6]....
        /*008c*/ 	.word	0xffffffff


	//   ....[7]....
        /*0090*/ 	.word	0xffffffff


	//   ....[8]....
        /*0094*/ 	.word	0xffffffff


	//   ....[9]....
        /*0098*/ 	.word	0xffffffff


	//   ....[10]....
        /*009c*/ 	.word	0xffffffff


	//   ....[11]....
        /*00a0*/ 	.word	0xffffffff


	//   ....[12]....
        /*00a4*/ 	.word	0xffffffff


	//   ....[13]....
        /*00a8*/ 	.word	0xffffffff


	//----- nvinfo : EIATTR_COOP_GROUP_INSTR_OFFSETS
	.align		4
.L_42:
        /*00ac*/ 	.byte	0x04, 0x28
        /*00ae*/ 	.short	(.L_44 - .L_43)


	//   ....[0]....
.L_43:
        /*00b0*/ 	.word	0x00000080


	//   ....[1]....
        /*00b4*/ 	.word	0x000004f0


	//   ....[2]....
        /*00b8*/ 	.word	0x000008b0


	//   ....[3]....
        /*00bc*/ 	.word	0x00000a50


	//   ....[4]....
        /*00c0*/ 	.word	0x00000b50


	//   ....[5]....
        /*00c4*/ 	.word	0x00000cc0


	//   ....[6]....
        /*00c8*/ 	.word	0x00000e60


	//   ....[7]....
        /*00cc*/ 	.word	0x00001020


	//   ....[8]....
        /*00d0*/ 	.word	0x00002350


	//   ....[9]....
        /*00d4*/ 	.word	0x00003b30


	//   ....[10]....
        /*00d8*/ 	.word	0x00003d40


	//   ....[11]....
        /*00dc*/ 	.word	0x00003d70


	//   ....[12]....
        /*00e0*/ 	.word	0x000046d0


	//   ....[13]....
        /*00e4*/ 	.word	0x00004900


	//----- nvinfo : EIATTR_VRC_CTA_INIT_COUNT
	.align		4
.L_44:
        /*00e8*/ 	.byte	0x02, 0x4a
        /*00ea*/ 	.byte	0x80
	.zero		1


	//----- nvinfo : EIATTR_SYSCALL_OFFSETS
	.align		4
        /*00ec*/ 	.byte	0x04, 0x46
        /*00ee*/ 	.short	(.L_46 - .L_45)


	//   ....[0]....
.L_45:
        /*00f0*/ 	.word	0x000065c0


	//   ....[1]....
        /*00f4*/ 	.word	0x00006700


	//   ....[2]....
        /*00f8*/ 	.word	0x00006f30


	//   ....[3]....
        /*00fc*/ 	.word	0x00007cc0


	//   ....[4]....
        /*0100*/ 	.word	0x00008a10


	//   ....[5]....
        /*0104*/ 	.word	0x00009790


	//----- nvinfo : EIATTR_MBARRIER_INSTR_OFFSETS
	.align		4
.L_46:
        /*0108*/ 	.byte	0x04, 0x39
        /*010a*/ 	.short	(.L_48 - .L_47)


	//   ....[0]....
.L_47:
        /*010c*/ 	.word	0x00000610
        /*0110*/ 	.word	0x000000ff
        /*0114*/ 	.word	0x00000000
        /*0118*/ 	.short	0x0100
        /*011a*/ 	.byte	0x04
	.zero		1


	//   ....[1]....
        /*011c*/ 	.word	0x00000620
        /*0120*/ 	.word	0x000000ff
        /*0124*/ 	.word	0x000000a0
        /*0128*/ 	.short	0x0100
        /*012a*/ 	.byte	0x04
	.zero		1


	//   ....[2]....
        /*012c*/ 	.word	0x00000630
        /*0130*/ 	.word	0x000000ff
        /*0134*/ 	.word	0x00000008
        /*0138*/ 	.short	0x0100
        /*013a*/ 	.byte	0x04
	.zero		1


	//   ....[3]....
        /*013c*/ 	.word	0x00000640
        /*0140*/ 	.word	0x000000ff
        /*0144*/ 	.word	0x000000a8
        /*0148*/ 	.short	0x0100
        /*014a*/ 	.byte	0x04
	.zero		1


	//   ....[4]....
        /*014c*/ 	.word	0x00000650
        /*0150*/ 	.word	0x000000ff
        /*0154*/ 	.word	0x00000010
        /*0158*/ 	.short	0x0100
        /*015a*/ 	.byte	0x04
	.zero		1


	//   ....[5]....
        /*015c*/ 	.word	0x00000660
        /*0160*/ 	.word	0x000000ff
        /*0164*/ 	.word	0x000000b0
        /*0168*/ 	.short	0x0100
        /*016a*/ 	.byte	0x04
	.zero		1


	//   ....[6]....
        /*016c*/ 	.word	0x00000670
        /*0170*/ 	.word	0x000000ff
        /*0174*/ 	.word	0x00000018
        /*0178*/ 	.short	0x0100
        /*017a*/ 	.byte	0x04
	.zero		1


	//   ....[7]....
        /*017c*/ 	.word	0x00000680
        /*0180*/ 	.word	0x000000ff
        /*0184*/ 	.word	0x000000b8
        /*0188*/ 	.short	0x0100
        /*018a*/ 	.byte	0x04
	.zero		1


	//   ....[8]....
        /*018c*/ 	.word	0x00000690
        /*0190*/ 	.word	0x000000ff
        /*0194*/ 	.word	0x00000020
        /*0198*/ 	.short	0x0100
        /*019a*/ 	.byte	0x04
	.zero		1


	//   ....[9]....
        /*019c*/ 	.word	0x000006a0
        /*01a0*/ 	.word	0x000000ff
        /*01a4*/ 	.word	0x000000c0
        /*01a8*/ 	.short	0x0100
        /*01aa*/ 	.byte	0x04
	.zero		1


	//   ....[10]....
        /*01ac*/ 	.word	0x000006b0
        /*01b0*/ 	.word	0x000000ff
        /*01b4*/ 	.word	0x00000028
        /*01b8*/ 	.short	0x0100
        /*01ba*/ 	.byte	0x04
	.zero		1


	//   ....[11]....
        /*01bc*/ 	.word	0x000006c0
        /*01c0*/ 	.word	0x000000ff
        /*01c4*/ 	.word	0x000000c8
        /*01c8*/ 	.short	0x0100
        /*01ca*/ 	.byte	0x04
	.zero		1


	//   ....[12]....
        /*01cc*/ 	.word	0x000006d0
        /*01d0*/ 	.word	0x000000ff
        /*01d4*/ 	.word	0x00000030
        /*01d8*/ 	.short	0x0100
        /*01da*/ 	.byte	0x04
	.zero		1


	//   ....[13]....
        /*01dc*/ 	.word	0x000006e0
        /*01e0*/ 	.word	0x000000ff
        /*01e4*/ 	.word	0x000000d0
        /*01e8*/ 	.short	0x0100
        /*01ea*/ 	.byte	0x04
	.zero		1


	//   ....[14]....
        /*01ec*/ 	.word	0x000006f0
        /*01f0*/ 	.word	0x000000ff
        /*01f4*/ 	.word	0x00000038
        /*01f8*/ 	.short	0x0100
        /*01fa*/ 	.byte	0x04
	.zero		1


	//   ....[15]....
        /*01fc*/ 	.word	0x00000700
        /*0200*/ 	.word	0x000000ff
        /*0204*/ 	.word	0x000000d8
        /*0208*/ 	.short	0x0100
        /*020a*/ 	.byte	0x04
	.zero		1


	//   ....[16]....
        /*020c*/ 	.word	0x00000710
        /*0210*/ 	.word	0x000000ff
        /*0214*/ 	.word	0x00000040
        /*0218*/ 	.short	0x0100
        /*021a*/ 	.byte	0x04
	.zero		1


	//   ....[17]....
        /*021c*/ 	.word	0x00000720
        /*0220*/ 	.word	0x000000ff
        /*0224*/ 	.word	0x000000e0
        /*0228*/ 	.short	0x0100
        /*022a*/ 	.byte	0x04
	.zero		1


	//   ....[18]....
        /*022c*/ 	.word	0x00000730
        /*0230*/ 	.word	0x000000ff
        /*0234*/ 	.word	0x00000048
        /*0238*/ 	.short	0x0100
        /*023a*/ 	.byte	0x04
	.zero		1


	//   ....[19]....
        /*023c*/ 	.word	0x00000740
        /*0240*/ 	.word	0x000000ff
        /*0244*/ 	.word	0x000000e8
        /*0248*/ 	.short	0x0100
        /*024a*/ 	.byte	0x04
	.zero		1


	//   ....[20]....
        /*024c*/ 	.word	0x00000750
        /*0250*/ 	.word	0x000000ff
        /*0254*/ 	.word	0x00000050
        /*0258*/ 	.short	0x0100
        /*025a*/ 	.byte	0x04
	.zero		1


	//   ....[21]....
        /*025c*/ 	.word	0x00000760
        /*0260*/ 	.word	0x000000ff
        /*0264*/ 	.word	0x000000f0
        /*0268*/ 	.short	0x0100
        /*026a*/ 	.byte	0x04
	.zero		1


	//   ....[22]....
        /*026c*/ 	.word	0x00000770
        /*0270*/ 	.word	0x000000ff
        /*0274*/ 	.word	0x00000058
        /*0278*/ 	.short	0x0100
        /*027a*/ 	.byte	0x04
	.zero		1


	//   ....[23]....
        /*027c*/ 	.word	0x00000780
        /*0280*/ 	.word	0x000000ff
        /*0284*/ 	.word	0x000000f8
        /*0288*/ 	.short	0x0100
        /*028a*/ 	.byte	0x04
	.zero		1


	//   ....[24]....
        /*028c*/ 	.word	0x00000790
        /*0290*/ 	.word	0x000000ff
        /*0294*/ 	.word	0x00000060
        /*0298*/ 	.short	0x0100
        /*029a*/ 	.byte	0x04
	.zero		1


	//   ....[25]....
        /*029c*/ 	.word	0x000007a0
        /*02a0*/ 	.word	0x000000ff
        /*02a4*/ 	.word	0x00000100
        /*02a8*/ 	.short	0x0100
        /*02aa*/ 	.byte	0x04
	.zero		1


	//   ....[26]....
        /*02ac*/ 	.word	0x000007b0
        /*02b0*/ 	.word	0x000000ff
        /*02b4*/ 	.word	0x00000068
        /*02b8*/ 	.short	0x0100
        /*02ba*/ 	.byte	0x04
	.zero		1


	//   ....[27]....
        /*02bc*/ 	.word	0x000007c0
        /*02c0*/ 	.word	0x000000ff
        /*02c4*/ 	.word	0x00000108
        /*02c8*/ 	.short	0x0100
        /*02ca*/ 	.byte	0x04
	.zero		1


	//   ....[28]....
        /*02cc*/ 	.word	0x000007d0
        /*02d0*/ 	.word	0x000000ff
        /*02d4*/ 	.word	0x00000070
        /*02d8*/ 	.short	0x0100
        /*02da*/ 	.byte	0x04
	.zero		1


	//   ....[29]....
        /*02dc*/ 	.word	0x000007e0
        /*02e0*/ 	.word	0x000000ff
        /*02e4*/ 	.word	0x00000110
        /*02e8*/ 	.short	0x0100
        /*02ea*/ 	.byte	0x04
	.zero		1


	//   ....[30]....
        /*02ec*/ 	.word	0x000007f0
        /*02f0*/ 	.word	0x000000ff
        /*02f4*/ 	.word	0x00000078
        /*02f8*/ 	.short	0x0100
        /*02fa*/ 	.byte	0x04
	.zero		1


	//   ....[31]....
        /*02fc*/ 	.word	0x00000800
        /*0300*/ 	.word	0x000000ff
        /*0304*/ 	.word	0x00000118
        /*0308*/ 	.short	0x0100
        /*030a*/ 	.byte	0x04
	.zero		1


	//   ....[32]....
        /*030c*/ 	.word	0x00000810
        /*0310*/ 	.word	0x000000ff
        /*0314*/ 	.word	0x00000080
        /*0318*/ 	.short	0x0100
        /*031a*/ 	.byte	0x04
	.zero		1


	//   ....[33]....
        /*031c*/ 	.word	0x00000820
        /*0320*/ 	.word	0x000000ff
        /*0324*/ 	.word	0x00000120
        /*0328*/ 	.short	0x0100
        /*032a*/ 	.byte	0x04
	.zero		1


	//   ....[34]....
        /*032c*/ 	.word	0x00000830
        /*0330*/ 	.word	0x000000ff
        /*0334*/ 	.word	0x00000088
        /*0338*/ 	.short	0x0100
        /*033a*/ 	.byte	0x04
	.zero		1


	//   ....[35]....
        /*033c*/ 	.word	0x00000840
        /*0340*/ 	.word	0x000000ff
        /*0344*/ 	.word	0x00000128
        /*0348*/ 	.short	0x0100
        /*034a*/ 	.byte	0x04
	.zero		1


	//   ....[36]....
        /*034c*/ 	.word	0x00000850
        /*0350*/ 	.word	0x000000ff
        /*0354*/ 	.word	0x00000090
        /*0358*/ 	.short	0x0100
        /*035a*/ 	.byte	0x04
	.zero		1


	//   ....[37]....
        /*035c*/ 	.word	0x00000860
        /*0360*/ 	.word	0x000000ff
        /*0364*/ 	.word	0x00000130
        /*0368*/ 	.short	0x0100
        /*036a*/ 	.byte	0x04
	.zero		1


	//   ....[38]....
        /*036c*/ 	.word	0x00000870
        /*0370*/ 	.word	0x000000ff
        /*0374*/ 	.word	0x00000098
        /*0378*/ 	.short	0x0100
        /*037a*/ 	.byte	0x04
	.zero		1


	//   ....[39]....
        /*037c*/ 	.word	0x00000880
        /*0380*/ 	.word	0x000000ff
        /*0384*/ 	.word	0x00000138
        /*0388*/ 	.short	0x0100
        /*038a*/ 	.byte	0x04
	.zero		1


	//   ....[40]....
        /*038c*/ 	.word	0x000009c0
        /*0390*/ 	.word	0x000000ff
        /*0394*/ 	.word	0x00000140
        /*0398*/ 	.short	0x0100
        /*039a*/ 	.byte	0x04
	.zero		1


	//   ....[41]....
        /*039c*/ 	.word	0x000009d0
        /*03a0*/ 	.word	0x000000ff
        /*03a4*/ 	.word	0x00000160
        /*03a8*/ 	.short	0x0100
        /*03aa*/ 	.byte	0x04
	.zero		1


	//   ....[42]....
        /*03ac*/ 	.word	0x000009e0
        /*03b0*/ 	.word	0x000000ff
        /*03b4*/ 	.word	0x00000148
        /*03b8*/ 	.short	0x0100
        /*03ba*/ 	.byte	0x04
	.zero		1


	//   ....[43]....
        /*03bc*/ 	.word	0x000009f0
        /*03c0*/ 	.word	0x000000ff
        /*03c4*/ 	.word	0x00000168
        /*03c8*/ 	.short	0x0100
        /*03ca*/ 	.byte	0x04
	.zero		1


	//   ....[44]....
        /*03cc*/ 	.word	0x00000a00
        /*03d0*/ 	.word	0x000000ff
        /*03d4*/ 	.word	0x00000150
        /*03d8*/ 	.short	0x0100
        /*03da*/ 	.byte	0x04
	.zero		1


	//   ....[45]....
        /*03dc*/ 	.word	0x00000a10
        /*03e0*/ 	.word	0x000000ff
        /*03e4*/ 	.word	0x00000170
        /*03e8*/ 	.short	0x0100
        /*03ea*/ 	.byte	0x04
	.zero		1


	//   ....[46]....
        /*03ec*/ 	.word	0x00000a20
        /*03f0*/ 	.word	0x000000ff
        /*03f4*/ 	.word	0x00000158
        /*03f8*/ 	.short	0x0100
        /*03fa*/ 	.byte	0x04
	.zero		1


	//   ....[47]....
        /*03fc*/ 	.word	0x00000a30
        /*0400*/ 	.word	0x000000ff
        /*0404*/ 	.word	0x00000178
        /*0408*/ 	.short	0x0100
        /*040a*/ 	.byte	0x04
	.zero		1


	//   ....[48]....
        /*040c*/ 	.word	0x00000b20
        /*0410*/ 	.word	0x000000ff
        /*0414*/ 	.word	0x00000180
        /*0418*/ 	.short	0x0100
        /*041a*/ 	.byte	0x06
	.zero		1


	//   ....[49]....
        /*041c*/ 	.word	0x00000b30
        /*0420*/ 	.word	0x000000ff
        /*0424*/ 	.word	0x00000188
        /*0428*/ 	.short	0x0100
        /*042a*/ 	.byte	0x06
	.zero		1


	//   ....[50]....
        /*042c*/ 	.word	0x00000c70
        /*0430*/ 	.word	0x000000ff
        /*0434*/ 	.word	0x00000190
        /*0438*/ 	.short	0x0100
        /*043a*/ 	.byte	0x06
	.zero		1


	//   ....[51]....
        /*043c*/ 	.word	0x00000c80
        /*0440*/ 	.word	0x000000ff
        /*0444*/ 	.word	0x000001a0
        /*0448*/ 	.short	0x0100
        /*044a*/ 	.byte	0x06
	.zero		1


	//   ....[52]....
        /*044c*/ 	.word	0x00000c90
        /*0450*/ 	.word	0x000000ff
        /*0454*/ 	.word	0x00000198
        /*0458*/ 	.short	0x0100
        /*045a*/ 	.byte	0x06
	.zero		1


	//   ....[53]....
        /*045c*/ 	.word	0x00000ca0
        /*0460*/ 	.word	0x000000ff
        /*0464*/ 	.word	0x000001a8
        /*0468*/ 	.short	0x0100
        /*046a*/ 	.byte	0x06
	.zero		1


	//   ....[54]....
        /*046c*/ 	.word	0x00000dd0
        /*0470*/ 	.word	0x000000ff
        /*0474*/ 	.word	0x000001b0
        /*0478*/ 	.short	0x0100
        /*047a*/ 	.byte	0x04
	.zero		1


	//   ....[55]....
        /*047c*/ 	.word	0x00000de0
        /*0480*/ 	.word	0x000000ff
        /*0484*/ 	.word	0x000001d0
        /*0488*/ 	.short	0x0100
        /*048a*/ 	.byte	0x04
	.zero		1


	//   ....[56]....
        /*048c*/ 	.word	0x00000df0
        /*0490*/ 	.word	0x000000ff
        /*0494*/ 	.word	0x000001b8
        /*0498*/ 	.short	0x0100
        /*049a*/ 	.byte	0x04
	.zero		1


	//   ....[57]....
        /*049c*/ 	.word	0x00000e00
        /*04a0*/ 	.word	0x000000ff
        /*04a4*/ 	.word	0x000001d8
        /*04a8*/ 	.short	0x0100
        /*04aa*/ 	.byte	0x04
	.zero		1


	//   ....[58]....
        /*04ac*/ 	.word	0x00000e10
        /*04b0*/ 	.word	0x000000ff
        /*04b4*/ 	.word	0x000001c0
        /*04b8*/ 	.short	0x0100
        /*04ba*/ 	.byte	0x04
	.zero		1


	//   ....[59]....
        /*04bc*/ 	.word	0x00000e20
        /*04c0*/ 	.word	0x000000ff
        /*04c4*/ 	.word	0x000001e0
        /*04c8*/ 	.short	0x0100
        /*04ca*/ 	.byte	0x04
	.zero		1


	//   ....[60]....
        /*04cc*/ 	.word	0x00000e30
        /*04d0*/ 	.word	0x000000ff
        /*04d4*/ 	.word	0x000001c8
        /*04d8*/ 	.short	0x0100
        /*04da*/ 	.byte	0x04
	.zero		1


	//   ....[61]....
        /*04dc*/ 	.word	0x00000e40
        /*04e0*/ 	.word	0x000000ff
        /*04e4*/ 	.word	0x000001e8
        /*04e8*/ 	.short	0x0100
        /*04ea*/ 	.byte	0x04
	.zero		1


	//   ....[62]....
        /*04ec*/ 	.word	0x00000f30
        /*04f0*/ 	.word	0x000000ff
        /*04f4*/ 	.word	0x000001f0
        /*04f8*/ 	.short	0x0100
        /*04fa*/ 	.byte	0x04
	.zero		1


	//   ....[63]....
        /*04fc*/ 	.word	0x00000f40
        /*0500*/ 	.word	0x000000ff
        /*0504*/ 	.word	0x00000200
        /*0508*/ 	.short	0x0100
        /*050a*/ 	.byte	0x04
	.zero		1


	//   ....[64]....
        /*050c*/ 	.word	0x00000f50
        /*0510*/ 	.word	0x000000ff
        /*0514*/ 	.word	0x000001f8
        /*0518*/ 	.short	0x0100
        /*051a*/ 	.byte	0x04
	.zero		1


	//   ....[65]....
        /*051c*/ 	.word	0x00000f60
        /*0520*/ 	.word	0x000000ff
        /*0524*/ 	.word	0x00000208
        /*0528*/ 	.short	0x0100
        /*052a*/ 	.byte	0x04
	.zero		1


	//   ....[66]....
        /*052c*/ 	.word	0x00001c00
        /*0530*/ 	.word	0x00000000
        /*0534*/ 	.word	0x00000200
        /*0538*/ 	.short	0x010a
        /*053a*/ 	.byte	0xff
	.zero		1


	//   ....[67]....
        /*053c*/ 	.word	0x00001c20
        /*0540*/ 	.word	0x00000000
        /*0544*/ 	.word	0x000001f0
        /*0548*/ 	.short	0x0101
        /*054a*/ 	.byte	0xff
	.zero		1


	//   ....[68]....
        /*054c*/ 	.word	0x00001ce0
        /*0550*/ 	.word	0x000000ff
        /*0554*/ 	.word	0x000000a0
        /*0558*/ 	.short	0x010a
        /*055a*/ 	.byte	0x04
	.zero		1


	//   ....[69]....
        /*055c*/ 	.word	0x00001d60
        /*0560*/ 	.word	0x000000ff
        /*0564*/ 	.word	0x000000a0
        /*0568*/ 	.short	0x010a
        /*056a*/ 	.byte	0x21
	.zero		1


	//   ....[70]....
        /*056c*/ 	.word	0x00001ef0
        /*0570*/ 	.word	0x000000ff
        /*0574*/ 	.word	0x000000a0
        /*0578*/ 	.short	0x010a
        /*057a*/ 	.byte	0x08
	.zero		1


	//   ....[71]....
        /*057c*/ 	.word	0x00002010
        /*0580*/ 	.word	0x000000ff
        /*0584*/ 	.word	0x00000188
        /*0588*/ 	.short	0x0101
        /*058a*/ 	.byte	0x07
	.zero		1


	//   ....[72]....
        /*058c*/ 	.word	0x00002030
        /*0590*/ 	.word	0x000000ff
        /*0594*/ 	.word	0x000000a0
        /*0598*/ 	.short	0x010a
        /*059a*/ 	.byte	0x04
	.zero		1


	//   ....[73]....
        /*059c*/ 	.word	0x000020b0
        /*05a0*/ 	.word	0x000000ff
        /*05a4*/ 	.word	0x000000a0
        /*05a8*/ 	.short	0x010a
        /*05aa*/ 	.byte	0x09
	.zero		1


	//   ....[74]....
        /*05ac*/ 	.word	0x00002250
        /*05b0*/ 	.word	0x000000ff
        /*05b4*/ 	.word	0x000000a0
        /*05b8*/ 	.short	0x010a
        /*05ba*/ 	.byte	0x06
	.zero		1


	//   ....[75]....
        /*05bc*/ 	.word	0x00002380
        /*05c0*/ 	.word	0x00000003
        /*05c4*/ 	.word	0x00000190
        /*05c8*/ 	.short	0x010a
        /*05ca*/ 	.byte	0xff
	.zero		1


	//   ....[76]....
        /*05cc*/ 	.word	0x000024d0
        /*05d0*/ 	.word	0x00000000
        /*05d4*/ 	.word	0x00000000
        /*05d8*/ 	.short	0x0101
        /*05da*/ 	.byte	0xff
	.zero		1


	//   ....[77]....
        /*05dc*/ 	.word	0x00002a80
        /*05e0*/ 	.word	0x000000ff
        /*05e4*/ 	.word	0x00000000
        /*05e8*/ 	.short	0x010a
        /*05ea*/ 	.byte	0x04
	.zero		1


	//   ....[78]....
        /*05ec*/ 	.word	0x00002b10
        /*05f0*/ 	.word	0x000000ff
        /*05f4*/ 	.word	0x00000000
        /*05f8*/ 	.short	0x010a
        /*05fa*/ 	.byte	0x05
	.zero		1


	//   ....[79]....
        /*05fc*/ 	.word	0x00002ba0
        /*0600*/ 	.word	0x000000ff
        /*0604*/ 	.word	0x00000000
        /*0608*/ 	.short	0x010a
        /*060a*/ 	.byte	0x05
	.zero		1


	//   ....[80]....
        /*060c*/ 	.word	0x00002c30
        /*0610*/ 	.word	0x000000ff
        /*0614*/ 	.word	0x00000000
        /*0618*/ 	.short	0x010a
        /*061a*/ 	.byte	0x05
	.zero		1


	//   ....[81]....
        /*061c*/ 	.word	0x00002cc0
        /*0620*/ 	.word	0x000000ff
        /*0624*/ 	.word	0x00000000
        /*0628*/ 	.short	0x010a
        /*062a*/ 	.byte	0x05
	.zero		1


	//   ....[82]....
        /*062c*/ 	.word	0x00002d50
        /*0630*/ 	.word	0x000000ff
        /*0634*/ 	.word	0x00000000
        /*0638*/ 	.short	0x010a
        /*063a*/ 	.byte	0x05
	.zero		1


	//   ....[83]....
        /*063c*/ 	.word	0x00002de0
        /*0640*/ 	.word	0x000000ff
        /*0644*/ 	.word	0x00000000
        /*0648*/ 	.short	0x010a
        /*064a*/ 	.byte	0x05
	.zero		1


	//   ....[84]....
        /*064c*/ 	.word	0x00002e70
        /*0650*/ 	.word	0x000000ff
        /*0654*/ 	.word	0x00000000
        /*0658*/ 	.short	0x010a
        /*065a*/ 	.byte	0x05
	.zero		1


	//   ....[85]....
        /*065c*/ 	.word	0x00002f00
        /*0660*/ 	.word	0x000000ff
        /*0664*/ 	.word	0x00000000
        /*0668*/ 	.short	0x010a
        /*066a*/ 	.byte	0x05
	.zero		1


	//   ....[86]....
        /*066c*/ 	.word	0x00002f90
        /*0670*/ 	.word	0x000000ff
        /*0674*/ 	.word	0x00000000
        /*0678*/ 	.short	0x010a
        /*067a*/ 	.byte	0x05
	.zero		1


	//   ....[87]....
        /*067c*/ 	.word	0x00003020
        /*0680*/ 	.word	0x000000ff
        /*0684*/ 	.word	0x00000000
        /*0688*/ 	.short	0x010a
        /*068a*/ 	.byte	0x05
	.zero		1


	//   ....[88]....
        /*068c*/ 	.word	0x000030b0
        /*0690*/ 	.word	0x000000ff
        /*0694*/ 	.word	0x00000000
        /*0698*/ 	.short	0x010a
        /*069a*/ 	.byte	0x05
	.zero		1


	//   ....[89]....
        /*069c*/ 	.word	0x00003140
        /*06a0*/ 	.word	0x000000ff
        /*06a4*/ 	.word	0x00000000
        /*06a8*/ 	.short	0x010a
        /*06aa*/ 	.byte	0x05
	.zero		1


	//   ....[90]....
        /*06ac*/ 	.word	0x000031d0
        /*06b0*/ 	.word	0x000000ff
        /*06b4*/ 	.word	0x00000000
        /*06b8*/ 	.short	0x010a
        /*06ba*/ 	.byte	0x05
	.zero		1


	//   ....[91]....
        /*06bc*/ 	.word	0x00003260
        /*06c0*/ 	.word	0x000000ff
        /*06c4*/ 	.word	0x00000000
        /*06c8*/ 	.short	0x010a
        /*06ca*/ 	.byte	0x05
	.zero		1


	//   ....[92]....
        /*06cc*/ 	.word	0x000032f0
        /*06d0*/ 	.word	0x000000ff
        /*06d4*/ 	.word	0x00000000
        /*06d8*/ 	.short	0x010a
        /*06da*/ 	.byte	0x05
	.zero		1


	//   ....[93]....
        /*06dc*/ 	.word	0x00003380
        /*06e0*/ 	.word	0x000000ff
        /*06e4*/ 	.word	0x00000000
        /*06e8*/ 	.short	0x010a
        /*06ea*/ 	.byte	0x05
	.zero		1


	//   ....[94]....
        /*06ec*/ 	.word	0x00003410
        /*06f0*/ 	.word	0x000000ff
        /*06f4*/ 	.word	0x00000000
        /*06f8*/ 	.short	0x010a
        /*06fa*/ 	.byte	0x05
	.zero		1


	//   ....[95]....
        /*06fc*/ 	.word	0x000034a0
        /*0700*/ 	.word	0x000000ff
        /*0704*/ 	.word	0x00000000
        /*0708*/ 	.short	0x010a
        /*070a*/ 	.byte	0x05
	.zero		1


	//   ....[96]....
        /*070c*/ 	.word	0x00003540
        /*0710*/ 	.word	0x00000000
        /*0714*/ 	.word	0x00000000
        /*0718*/ 	.short	0x010a
        /*071a*/ 	.byte	0xff
	.zero		1


	//   ....[97]....
        /*071c*/ 	.word	0x00003680
        /*0720*/ 	.word	0x00000002
        /*0724*/ 	.word	0x000001f0
        /*0728*/ 	.short	0x010a
        /*072a*/ 	.byte	0xff
	.zero		1


	//   ....[98]....
        /*072c*/ 	.word	0x000036e0
        /*0730*/ 	.word	0x00000004
        /*0734*/ 	.word	0x00000000
        /*0738*/ 	.short	0x0101
        /*073a*/ 	.byte	0xff
	.zero		1


	//   ....[99]....
        /*073c*/ 	.word	0x00003700
        /*0740*/ 	.word	0x000000ff
        /*0744*/ 	.word	0x000001a0
        /*0748*/ 	.short	0x010a
        /*074a*/ 	.byte	0x04
	.zero		1


	//   ....[100]....
        /*074c*/ 	.word	0x00003820
        /*0750*/ 	.word	0x00000002
        /*0754*/ 	.word	0x00000190
        /*0758*/ 	.short	0x010a
        /*075a*/ 	.byte	0xff
	.zero		1


	//   ....[101]....
        /*075c*/ 	.word	0x00003930
        /*0760*/ 	.word	0x00000002
        /*0764*/ 	.word	0x00000000
        /*0768*/ 	.short	0x0101
        /*076a*/ 	.byte	0xff
	.zero		1


	//   ....[102]....
        /*076c*/ 	.word	0x000039c0
        /*0770*/ 	.word	0x000000ff
        /*0774*/ 	.word	0x000001a0
        /*0778*/ 	.short	0x0106
        /*077a*/ 	.byte	0x04
	.zero		1


	//   ....[103]....
        /*077c*/ 	.word	0x000039e0
        /*0780*/ 	.word	0x000000ff
        /*0784*/ 	.word	0x000001a0
        /*0788*/ 	.short	0x010a
        /*078a*/ 	.byte	0x04
	.zero		1


	//   ....[104]....
        /*078c*/ 	.word	0x00003a70
        /*0790*/ 	.word	0x000000ff
        /*0794*/ 	.word	0x000001a0
        /*0798*/ 	.short	0x0106
        /*079a*/ 	.byte	0x07
	.zero		1


	//   ....[105]....
        /*079c*/ 	.word	0x00003ab0
        /*07a0*/ 	.word	0x00000000
        /*07a4*/ 	.word	0x000001a0
        /*07a8*/ 	.short	0x010a
        /*07aa*/ 	.byte	0xff
	.zero		1


	//   ....[106]....
        /*07ac*/ 	.word	0x00003fb0
        /*07b0*/ 	.word	0x00000000
        /*07b4*/ 	.word	0x00000190
        /*07b8*/ 	.short	0x010a
        /*07ba*/ 	.byte	0xff
	.zero		1


	//   ....[107]....
        /*07bc*/ 	.word	0x000040b0
        /*07c0*/ 	.word	0x00000003
        /*07c4*/ 	.word	0x00000000
        /*07c8*/ 	.short	0x0101
        /*07ca*/ 	.byte	0xff
	.zero		1


	//   ....[108]....
        /*07cc*/ 	.word	0x000040c0
        /*07d0*/ 	.word	0x000000ff
        /*07d4*/ 	.word	0x00000000
        /*07d8*/ 	.short	0x010a
        /*07da*/ 	.byte	0x04
	.zero		1


	//   ....[109]....
        /*07dc*/ 	.word	0x000040e0
        /*07e0*/ 	.word	0x000000ff
        /*07e4*/ 	.word	0x000001d0
        /*07e8*/ 	.short	0x010a
        /*07ea*/ 	.byte	0x13
	.zero		1


	//   ....[110]....
        /*07ec*/ 	.word	0x00004220
        /*07f0*/ 	.word	0x000000ff
        /*07f4*/ 	.word	0x00000000
        /*07f8*/ 	.short	0x010a
        /*07fa*/ 	.byte	0x06
	.zero		1


	//   ....[111]....
        /*07fc*/ 	.word	0x00004320
        /*0800*/ 	.word	0x000000ff
        /*0804*/ 	.word	0x00000000
        /*0808*/ 	.short	0x010a
        /*080a*/ 	.byte	0x04
	.zero		1


	//   ....[112]....
        /*080c*/ 	.word	0x00004500
        /*0810*/ 	.word	0x000000ff
        /*0814*/ 	.word	0x00000000
        /*0818*/ 	.short	0x010a
        /*081a*/ 	.byte	0x04
	.zero		1


	//   ....[113]....
        /*081c*/ 	.word	0x00004590
        /*0820*/ 	.word	0x000000ff
        /*0824*/ 	.word	0x00000000
        /*0828*/ 	.short	0x010a
        /*082a*/ 	.byte	0x05
	.zero		1


	//   ....[114]....
        /*082c*/ 	.word	0x00004620
        /*0830*/ 	.word	0x000000ff
        /*0834*/ 	.word	0x00000000
        /*0838*/ 	.short	0x010a
        /*083a*/ 	.byte	0x05
	.zero		1


	//   ....[115]....
        /*083c*/ 	.word	0x000046b0
        /*0840*/ 	.word	0x000000ff
        /*0844*/ 	.word	0x00000000
        /*0848*/ 	.short	0x010a
        /*084a*/ 	.byte	0x04
	.zero		1


	//   ....[116]....
        /*084c*/ 	.word	0x00004c10
        /*0850*/ 	.word	0x00000008
        /*0854*/ 	.word	0x00000190
        /*0858*/ 	.short	0x010a
        /*085a*/ 	.byte	0xff
	.zero		1


	//   ....[117]....
        /*085c*/ 	.word	0x00004d80
        /*0860*/ 	.word	0x00000000
        /*0864*/ 	.word	0x00000000
        /*0868*/ 	.short	0x0101
        /*086a*/ 	.byte	0xff
	.zero		1


	//   ....[118]....
        /*086c*/ 	.word	0x00005260
        /*0870*/ 	.word	0x000000ff
        /*0874*/ 	.word	0x00000188
        /*0878*/ 	.short	0x010a
        /*087a*/ 	.byte	0x15
	.zero		1


	//   ....[119]....
        /*087c*/ 	.word	0x000053f0
        /*0880*/ 	.word	0x000000ff
        /*0884*/ 	.word	0x00000160
        /*0888*/ 	.short	0x010a
        /*088a*/ 	.byte	0x15
	.zero		1


	//   ....[120]....
        /*088c*/ 	.word	0x00005540
        /*0890*/ 	.word	0x000000ff
        /*0894*/ 	.word	0x00000140
        /*0898*/ 	.short	0x010b
        /*089a*/ 	.byte	0x15
	.zero		1


	//   ....[121]....
        /*089c*/ 	.word	0x00005550
        /*08a0*/ 	.word	0x000000ff
        /*08a4*/ 	.word	0x00000000
        /*08a8*/ 	.short	0x0101
        /*08aa*/ 	.byte	0x32
	.zero		1


	//   ....[122]....
        /*08ac*/ 	.word	0x00005560
        /*08b0*/ 	.word	0x000000ff
        /*08b4*/ 	.word	0x00000168
        /*08b8*/ 	.short	0x010a
        /*08ba*/ 	.byte	0x15
	.zero		1


	//   ....[123]....
        /*08bc*/ 	.word	0x000056b0
        /*08c0*/ 	.word	0x000000ff
        /*08c4*/ 	.word	0x00000148
        /*08c8*/ 	.short	0x010b
        /*08ca*/ 	.byte	0x15
	.zero		1


	//   ....[124]....
        /*08cc*/ 	.word	0x000056c0
        /*08d0*/ 	.word	0x000000ff
        /*08d4*/ 	.word	0x00000000
        /*08d8*/ 	.short	0x0101
        /*08da*/ 	.byte	0x31
	.zero		1


	//   ....[125]....
        /*08dc*/ 	.word	0x000056d0
        /*08e0*/ 	.word	0x000000ff
        /*08e4*/ 	.word	0x00000170
        /*08e8*/ 	.short	0x010a
        /*08ea*/ 	.byte	0x15
	.zero		1


	//   ....[126]....
        /*08ec*/ 	.word	0x00005830
        /*08f0*/ 	.word	0x000000ff
        /*08f4*/ 	.word	0x00000150
        /*08f8*/ 	.short	0x010b
        /*08fa*/ 	.byte	0x15
	.zero		1


	//   ....[127]....
        /*08fc*/ 	.word	0x00005840
        /*0900*/ 	.word	0x000000ff
        /*0904*/ 	.word	0x00000000
        /*0908*/ 	.short	0x0101
        /*090a*/ 	.byte	0x30
	.zero		1


	//   ....[128]....
        /*090c*/ 	.word	0x00005850
        /*0910*/ 	.word	0x000000ff
        /*0914*/ 	.word	0x00000178
        /*0918*/ 	.short	0x010a
        /*091a*/ 	.byte	0x15
	.zero		1


	//   ....[129]....
        /*091c*/ 	.word	0x00005a40
        /*0920*/ 	.word	0x000000ff
        /*0924*/ 	.word	0x00000158
        /*0928*/ 	.short	0x010b
        /*092a*/ 	.byte	0x15
	.zero		1


	//   ....[130]....
        /*092c*/ 	.word	0x00005a50
        /*0930*/ 	.word	0x000000ff
        /*0934*/ 	.word	0x00000000
        /*0938*/ 	.short	0x0101
        /*093a*/ 	.byte	0x2b
	.zero		1


	//   ....[131]....
        /*093c*/ 	.word	0x00005a80
        /*0940*/ 	.word	0x000000ff
        /*0944*/ 	.word	0x00000160
        /*0948*/ 	.short	0x010a
        /*094a*/ 	.byte	0x15
	.zero		1


	//   ....[132]....
        /*094c*/ 	.word	0x00005aa0
        /*0950*/ 	.word	0x000000ff
        /*0954*/ 	.word	0x00000168
        /*0958*/ 	.short	0x010a
        /*095a*/ 	.byte	0x15
	.zero		1


	//   ....[133]....
        /*095c*/ 	.word	0x00005ac0
        /*0960*/ 	.word	0x000000ff
        /*0964*/ 	.word	0x00000170
        /*0968*/ 	.short	0x010a
        /*096a*/ 	.byte	0x15
	.zero		1


	//   ....[134]....
        /*096c*/ 	.word	0x00005b00
        /*0970*/ 	.word	0x00000000
        /*0974*/ 	.word	0x00000178
        /*0978*/ 	.short	0x010a
        /*097a*/ 	.byte	0xff
	.zero		1


	//   ....[135]....
        /*097c*/ 	.word	0x00005e50
        /*0980*/ 	.word	0x00000003
        /*0984*/ 	.word	0x00000190
        /*0988*/ 	.short	0x010a
        /*098a*/ 	.byte	0xff
	.zero		1


	//   ....[136]....
        /*098c*/ 	.word	0x00005fd0
        /*0990*/ 	.word	0x00000000
        /*0994*/ 	.word	0x00000000
        /*0998*/ 	.short	0x0101
        /*099a*/ 	.byte	0xff
	.zero		1


	//   ....[137]....
        /*099c*/ 	.word	0x00006b20
        /*09a0*/ 	.word	0x00000002
        /*09a4*/ 	.word	0x00000140
        /*09a8*/ 	.short	0x010a
        /*09aa*/ 	.byte	0xff
	.zero		1


	//   ....[138]....
        /*09ac*/ 	.word	0x00006b90
        /*09b0*/ 	.word	0x00000047
        /*09b4*/ 	.word	0x000001b0
        /*09b8*/ 	.short	0x010a
        /*09ba*/ 	.byte	0xff
	.zero		1


	//   ....[139]....
        /*09bc*/ 	.word	0x00006c80
        /*09c0*/ 	.word	0x00000002
        /*09c4*/ 	.word	0x00000140
        /*09c8*/ 	.short	0x010a
        /*09ca*/ 	.byte	0xff
	.zero		1


	//   ....[140]....
        /*09cc*/ 	.word	0x00006d90
        /*09d0*/ 	.word	0x00000000
        /*09d4*/ 	.word	0x00000000
        /*09d8*/ 	.short	0x0101
        /*09da*/ 	.byte	0xff
	.zero		1


	//   ....[141]....
        /*09dc*/ 	.word	0x00006e10
        /*09e0*/ 	.word	0x00000047
        /*09e4*/ 	.word	0x000001b0
        /*09e8*/ 	.short	0x010a
        /*09ea*/ 	.byte	0xff
	.zero		1


	//   ....[142]....
        /*09ec*/ 	.word	0x00007960
        /*09f0*/ 	.word	0x00000070
        /*09f4*/ 	.word	0x00000140
        /*09f8*/ 	.short	0x010a
        /*09fa*/ 	.byte	0xff
	.zero		1


	//   ....[143]....
        /*09fc*/ 	.word	0x00007a30
        /*0a00*/ 	.word	0x00000070
        /*0a04*/ 	.word	0x00000140
        /*0a08*/ 	.short	0x010a
        /*0a0a*/ 	.byte	0xff
	.zero		1


	//   ....[144]....
        /*0a0c*/ 	.word	0x00007b40
        /*0a10*/ 	.word	0x00000000
        /*0a14*/ 	.word	0x00000000
        /*0a18*/ 	.short	0x0101
        /*0a1a*/ 	.byte	0xff
	.zero		1


	//   ....[145]....
        /*0a1c*/ 	.word	0x000086b0
        /*0a20*/ 	.word	0x00000070
        /*0a24*/ 	.word	0x00000140
        /*0a28*/ 	.short	0x010a
        /*0a2a*/ 	.byte	0xff
	.zero		1


	//   ....[146]....
        /*0a2c*/ 	.word	0x00008780
        /*0a30*/ 	.word	0x00000070
        /*0a34*/ 	.word	0x00000140
        /*0a38*/ 	.short	0x010a
        /*0a3a*/ 	.byte	0xff
	.zero		1


	//   ....[147]....
        /*0a3c*/ 	.word	0x00008890
        /*0a40*/ 	.word	0x00000000
        /*0a44*/ 	.word	0x00000000
        /*0a48*/ 	.short	0x0101
        /*0a4a*/ 	.byte	0xff
	.zero		1


	//   ....[148]....
        /*0a4c*/ 	.word	0x00009430
        /*0a50*/ 	.word	0x00000066
        /*0a54*/ 	.word	0x00000140
        /*0a58*/ 	.short	0x010a
        /*0a5a*/ 	.byte	0xff
	.zero		1


	//   ....[149]....
        /*0a5c*/ 	.word	0x00009500
        /*0a60*/ 	.word	0x00000066
        /*0a64*/ 	.word	0x00000140
        /*0a68*/ 	.short	0x010a
        /*0a6a*/ 	.byte	0xff
	.zero		1


	//   ....[150]....
        /*0a6c*/ 	.word	0x00009610
        /*0a70*/ 	.word	0x00000000
        /*0a74*/ 	.word	0x00000000
        /*0a78*/ 	.short	0x0101
        /*0a7a*/ 	.byte	0xff
	.zero		1


	//   ....[151]....
        /*0a7c*/ 	.word	0x00009aa0
        /*0a80*/ 	.word	0x000000ff
        /*0a84*/ 	.word	0x00000000
        /*0a88*/ 	.short	0x0101
        /*0a8a*/ 	.byte	0x04
	.zero		1


	//   ....[152]....
        /*0a8c*/ 	.word	0x0000a2b0
        /*0a90*/ 	.word	0x00000000
        /*0a94*/ 	.word	0x00000200
        /*0a98*/ 	.short	0x010a
        /*0a9a*/ 	.byte	0xff
	.zero		1


	//   ....[153]....
        /*0a9c*/ 	.word	0x0000a310
        /*0aa0*/ 	.word	0x00000000
        /*0aa4*/ 	.word	0x000000a0
        /*0aa8*/ 	.short	0x010a
        /*0aaa*/ 	.byte	0xff
	.zero		1


	//   ....[154]....
        /*0aac*/ 	.word	0x0000a370
        /*0ab0*/ 	.word	0x00000000
        /*0ab4*/ 	.word	0x000000a0
        /*0ab8*/ 	.short	0x010a
        /*0aba*/ 	.byte	0xff
	.zero		1


	//   ....[155]....
        /*0abc*/ 	.word	0x0000a3c0
        /*0ac0*/ 	.word	0x00000003
        /*0ac4*/ 	.word	0x00000190
        /*0ac8*/ 	.short	0x010a
        /*0aca*/ 	.byte	0xff
	.zero		1


	//   ....[156]....
        /*0acc*/ 	.word	0x0000a420
        /*0ad0*/ 	.word	0x00000000
        /*0ad4*/ 	.word	0x00000000
        /*0ad8*/ 	.short	0x010a
        /*0ada*/ 	.byte	0xff
	.zero		1


	//   ....[157]....
        /*0adc*/ 	.word	0x0000a480
        /*0ae0*/ 	.word	0x00000000
        /*0ae4*/ 	.word	0x00000000
        /*0ae8*/ 	.short	0x010a
        /*0aea*/ 	.byte	0xff
	.zero		1


	//   ....[158]....
        /*0aec*/ 	.word	0x0000a4e0
        /*0af0*/ 	.word	0x00000000
        /*0af4*/ 	.word	0x00000000
        /*0af8*/ 	.short	0x010a
        /*0afa*/ 	.byte	0xff
	.zero		1


	//   ....[159]....
        /*0afc*/ 	.word	0x0000a540
        /*0b00*/ 	.word	0x00000000
        /*0b04*/ 	.word	0x00000000
        /*0b08*/ 	.short	0x010a
        /*0b0a*/ 	.byte	0xff
	.zero		1


	//   ....[160]....
        /*0b0c*/ 	.word	0x0000a5a0
        /*0b10*/ 	.word	0x00000000
        /*0b14*/ 	.word	0x00000000
        /*0b18*/ 	.short	0x010a
        /*0b1a*/ 	.byte	0xff
	.zero		1


	//   ....[161]....
        /*0b1c*/ 	.word	0x0000a600
        /*0b20*/ 	.word	0x00000000
        /*0b24*/ 	.word	0x00000000
        /*0b28*/ 	.short	0x010a
        /*0b2a*/ 	.byte	0xff
	.zero		1


	//   ....[162]....
        /*0b2c*/ 	.word	0x0000a660
        /*0b30*/ 	.word	0x00000000
        /*0b34*/ 	.word	0x00000000
        /*0b38*/ 	.short	0x010a
        /*0b3a*/ 	.byte	0xff
	.zero		1


	//   ....[163]....
        /*0b3c*/ 	.word	0x0000a6c0
        /*0b40*/ 	.word	0x00000000
        /*0b44*/ 	.word	0x00000000
        /*0b48*/ 	.short	0x010a
        /*0b4a*/ 	.byte	0xff
	.zero		1


	//   ....[164]....
        /*0b4c*/ 	.word	0x0000a720
        /*0b50*/ 	.word	0x00000000
        /*0b54*/ 	.word	0x00000000
        /*0b58*/ 	.short	0x010a
        /*0b5a*/ 	.byte	0xff
	.zero		1


	//   ....[165]....
        /*0b5c*/ 	.word	0x0000a780
        /*0b60*/ 	.word	0x00000000
        /*0b64*/ 	.word	0x00000000
        /*0b68*/ 	.short	0x010a
        /*0b6a*/ 	.byte	0xff
	.zero		1


	//   ....[166]....
        /*0b6c*/ 	.word	0x0000a7e0
        /*0b70*/ 	.word	0x00000000
        /*0b74*/ 	.word	0x00000000
        /*0b78*/ 	.short	0x010a
        /*0b7a*/ 	.byte	0xff
	.zero		1


	//   ....[167]....
        /*0b7c*/ 	.word	0x0000a840
        /*0b80*/ 	.word	0x00000000
        /*0b84*/ 	.word	0x00000000
        /*0b88*/ 	.short	0x010a
        /*0b8a*/ 	.byte	0xff
	.zero		1


	//   ....[168]....
        /*0b8c*/ 	.word	0x0000a8a0
        /*0b90*/ 	.word	0x00000000
        /*0b94*/ 	.word	0x00000000
        /*0b98*/ 	.short	0x010a
        /*0b9a*/ 	.byte	0xff
	.zero		1


	//   ....[169]....
        /*0b9c*/ 	.word	0x0000a900
        /*0ba0*/ 	.word	0x00000000
        /*0ba4*/ 	.word	0x00000000
        /*0ba8*/ 	.short	0x010a
        /*0baa*/ 	.byte	0xff
	.zero		1


	//   ....[170]....
        /*0bac*/ 	.word	0x0000a960
        /*0bb0*/ 	.word	0x00000000
        /*0bb4*/ 	.word	0x00000000
        /*0bb8*/ 	.short	0x010a
        /*0bba*/ 	.byte	0xff
	.zero		1


	//   ....[171]....
        /*0bbc*/ 	.word	0x0000a9c0
        /*0bc0*/ 	.word	0x00000000
        /*0bc4*/ 	.word	0x00000000
        /*0bc8*/ 	.short	0x010a
        /*0bca*/ 	.byte	0xff
	.zero		1


	//   ....[172]....
        /*0bcc*/ 	.word	0x0000aa20
        /*0bd0*/ 	.word	0x00000000
        /*0bd4*/ 	.word	0x00000000
        /*0bd8*/ 	.short	0x010a
        /*0bda*/ 	.byte	0xff
	.zero		1


	//   ....[173]....
        /*0bdc*/ 	.word	0x0000aa80
        /*0be0*/ 	.word	0x00000000
        /*0be4*/ 	.word	0x00000000
        /*0be8*/ 	.short	0x010a
        /*0bea*/ 	.byte	0xff
	.zero		1


	//   ....[174]....
        /*0bec*/ 	.word	0x0000aae0
        /*0bf0*/ 	.word	0x00000000
        /*0bf4*/ 	.word	0x00000000
        /*0bf8*/ 	.short	0x010a
        /*0bfa*/ 	.byte	0xff
	.zero		1


	//   ....[175]....
        /*0bfc*/ 	.word	0x0000ab30
        /*0c00*/ 	.word	0x00000002
        /*0c04*/ 	.word	0x000001f0
        /*0c08*/ 	.short	0x010a
        /*0c0a*/ 	.byte	0xff
	.zero		1


	//   ....[176]....
        /*0c0c*/ 	.word	0x0000ab90
        /*0c10*/ 	.word	0x00000002
        /*0c14*/ 	.word	0x000001a0
        /*0c18*/ 	.short	0x010a
        /*0c1a*/ 	.byte	0xff
	.zero		1


	//   ....[177]....
        /*0c1c*/ 	.word	0x0000abe0
        /*0c20*/ 	.word	0x00000002
        /*0c24*/ 	.word	0x00000190
        /*0c28*/ 	.short	0x010a
        /*0c2a*/ 	.byte	0xff
	.zero		1


	//   ....[178]....
        /*0c2c*/ 	.word	0x0000ac40
        /*0c30*/ 	.word	0x00000000
        /*0c34*/ 	.word	0x000001a0
        /*0c38*/ 	.short	0x010a
        /*0c3a*/ 	.byte	0xff
	.zero		1


	//   ....[179]....
        /*0c3c*/ 	.word	0x0000ac90
        /*0c40*/ 	.word	0x00000000
        /*0c44*/ 	.word	0x00000190
        /*0c48*/ 	.short	0x010a
        /*0c4a*/ 	.byte	0xff
	.zero		1


	//   ....[180]....
        /*0c4c*/ 	.word	0x0000acf0
        /*0c50*/ 	.word	0x00000003
        /*0c54*/ 	.word	0x000001d0
        /*0c58*/ 	.short	0x010a
        /*0c5a*/ 	.byte	0xff
	.zero		1


	//   ....[181]....
        /*0c5c*/ 	.word	0x0000ad50
        /*0c60*/ 	.word	0x00000000
        /*0c64*/ 	.word	0x00000000
        /*0c68*/ 	.short	0x010a
        /*0c6a*/ 	.byte	0xff
	.zero		1


	//   ....[182]....
        /*0c6c*/ 	.word	0x0000adb0
        /*0c70*/ 	.word	0x00000000
        /*0c74*/ 	.word	0x00000000
        /*0c78*/ 	.short	0x010a
        /*0c7a*/ 	.byte	0xff
	.zero		1


	//   ....[183]....
        /*0c7c*/ 	.word	0x0000ae10
        /*0c80*/ 	.word	0x00000000
        /*0c84*/ 	.word	0x00000000
        /*0c88*/ 	.short	0x010a
        /*0c8a*/ 	.byte	0xff
	.zero		1


	//   ....[184]....
        /*0c8c*/ 	.word	0x0000ae70
        /*0c90*/ 	.word	0x00000000
        /*0c94*/ 	.word	0x00000000
        /*0c98*/ 	.short	0x010a
        /*0c9a*/ 	.byte	0xff
	.zero		1


	//   ....[185]....
        /*0c9c*/ 	.word	0x0000aed0
        /*0ca0*/ 	.word	0x00000000
        /*0ca4*/ 	.word	0x00000000
        /*0ca8*/ 	.short	0x010a
        /*0caa*/ 	.byte	0xff
	.zero		1


	//   ....[186]....
        /*0cac*/ 	.word	0x0000af20
        /*0cb0*/ 	.word	0x00000008
        /*0cb4*/ 	.word	0x00000190
        /*0cb8*/ 	.short	0x010a
        /*0cba*/ 	.byte	0xff
	.zero		1


	//   ....[187]....
        /*0cbc*/ 	.word	0x0000af80
        /*0cc0*/ 	.word	0x00000000
        /*0cc4*/ 	.word	0x00000188
        /*0cc8*/ 	.short	0x010a
        /*0cca*/ 	.byte	0xff
	.zero		1


	//   ....[188]....
        /*0ccc*/ 	.word	0x0000afe0
        /*0cd0*/ 	.word	0x00000005
        /*0cd4*/ 	.word	0x00000160
        /*0cd8*/ 	.short	0x010a
        /*0cda*/ 	.byte	0xff
	.zero		1


	//   ....[189]....
        /*0cdc*/ 	.word	0x0000b040
        /*0ce0*/ 	.word	0x00000005
        /*0ce4*/ 	.word	0x00000168
        /*0ce8*/ 	.short	0x010a
        /*0cea*/ 	.byte	0xff
	.zero		1


	//   ....[190]....
        /*0cec*/ 	.word	0x0000b0a0
        /*0cf0*/ 	.word	0x00000005
        /*0cf4*/ 	.word	0x00000170
        /*0cf8*/ 	.short	0x010a
        /*0cfa*/ 	.byte	0xff
	.zero		1


	//   ....[191]....
        /*0cfc*/ 	.word	0x0000b100
        /*0d00*/ 	.word	0x00000005
        /*0d04*/ 	.word	0x00000178
        /*0d08*/ 	.short	0x010a
        /*0d0a*/ 	.byte	0xff
	.zero		1


	//   ....[192]....
        /*0d0c*/ 	.word	0x0000b160
        /*0d10*/ 	.word	0x00000000
        /*0d14*/ 	.word	0x00000160
        /*0d18*/ 	.short	0x010a
        /*0d1a*/ 	.byte	0xff
	.zero		1


	//   ....[193]....
        /*0d1c*/ 	.word	0x0000b1c0
        /*0d20*/ 	.word	0x00000000
        /*0d24*/ 	.word	0x00000168
        /*0d28*/ 	.short	0x010a
        /*0d2a*/ 	.byte	0xff
	.zero		1


	//   ....[194]....
        /*0d2c*/ 	.word	0x0000b220
        /*0d30*/ 	.word	0x00000000
        /*0d34*/ 	.word	0x00000170
        /*0d38*/ 	.short	0x010a
        /*0d3a*/ 	.byte	0xff
	.zero		1


	//   ....[195]....
        /*0d3c*/ 	.word	0x0000b270
        /*0d40*/ 	.word	0x00000003
        /*0d44*/ 	.word	0x00000190
        /*0d48*/ 	.short	0x010a
        /*0d4a*/ 	.byte	0xff
	.zero		1


	//   ....[196]....
        /*0d4c*/ 	.word	0x0000b2c0
        /*0d50*/ 	.word	0x00000002
        /*0d54*/ 	.word	0x00000140
        /*0d58*/ 	.short	0x010a
        /*0d5a*/ 	.byte	0xff
	.zero		1


	//   ....[197]....
        /*0d5c*/ 	.word	0x0000b310
        /*0d60*/ 	.word	0x00000047
        /*0d64*/ 	.word	0x000001b0
        /*0d68*/ 	.short	0x010a
        /*0d6a*/ 	.byte	0xff
	.zero		1


	//   ....[198]....
        /*0d6c*/ 	.word	0x0000b360
        /*0d70*/ 	.word	0x00000070
        /*0d74*/ 	.word	0x00000140
        /*0d78*/ 	.short	0x010a
        /*0d7a*/ 	.byte	0xff
	.zero		1


	//   ....[199]....
        /*0d7c*/ 	.word	0x0000b3b0
        /*0d80*/ 	.word	0x00000070
        /*0d84*/ 	.word	0x00000140
        /*0d88*/ 	.short	0x010a
        /*0d8a*/ 	.byte	0xff
	.zero		1


	//   ....[200]....
        /*0d8c*/ 	.word	0x0000b400
        /*0d90*/ 	.word	0x00000066
        /*0d94*/ 	.word	0x00000140
        /*0d98*/ 	.short	0x010a
        /*0d9a*/ 	.byte	0xff
	.zero		1


	//----- nvinfo : EIATTR_NUM_MBARRIERS
	.align		4
.L_48:
        /*0d9c*/ 	.byte	0x03, 0x38
        /*0d9e*/ 	.short	0x0042


	//----- nvinfo : EIATTR_EXIT_INSTR_OFFSETS
	.align		4
        /*0da0*/ 	.byte	0x04, 0x1c
        /*0da2*/ 	.short	(.L_50 - .L_49)


	//   ....[0]....
.L_49:
        /*0da4*/ 	.word	0x00003570


	//   ....[1]....
        /*0da8*/ 	.word	0x00003a80


	//   ....[2]....
        /*0dac*/ 	.word	0x00003ae0


	//   ....[3]....
        /*0db0*/ 	.word	0x00004910


	//   ....[4]....
        /*0db4*/ 	.word	0x00005b30


	//   ....[5]....
        /*0db8*/ 	.word	0x00005b70


	//   ....[6]....
        /*0dbc*/ 	.word	0x0000a2a0


	//----- nvinfo : EIATTR_MAX_THREADS
	.align		4
.L_50:
        /*0dc0*/ 	.byte	0x04, 0x05
        /*0dc2*/ 	.short	(.L_52 - .L_51)
.L_51:
        /*0dc4*/ 	.word	0x00000100
        /*0dc8*/ 	.word	0x00000001
        /*0dcc*/ 	.word	0x00000001


	//----- nvinfo : EIATTR_CRS_STACK_SIZE
	.align		4
.L_52:
        /*0dd0*/ 	.byte	0x04, 0x1e
        /*0dd2*/ 	.short	(.L_54 - .L_53)
.L_53:
        /*0dd4*/ 	.word	0x00000000


	//----- nvinfo : EIATTR_CBANK_PARAM_SIZE
	.align		4
.L_54:
        /*0dd8*/ 	.byte	0x03, 0x19
        /*0dda*/ 	.short	0x0800


	//----- nvinfo : EIATTR_PARAM_CBANK
	.align		4
        /*0ddc*/ 	.byte	0x04, 0x0a
        /*0dde*/ 	.short	(.L_56 - .L_55)
	.align		4
.L_55:
        /*0de0*/ 	.word	index@(.nv.constant0._ZN7cutlass13device_kernelINS_4gemm6kernel13GemmUniversalIN4cute5tupleIJiiiiEEENS1_10collective13CollectiveMmaINS1_35MainloopSm100TmaUmmaWarpSpecializedILi20ELi2ELi4ENS5_IJNS4_1CILi8EEENSA_ILi1EEESC_EEEEENS5_IJNSA_ILi64EEENSA_ILi256EEENSA_ILi32EEEEEENS_12float_e4m3_tENS5_IJlSC_lEEESJ_SK_NS4_8TiledMMAINS4_8MMA_AtomIJNS4_10MMA_TraitsINS4_19SM100_MMA_F8F6F4_SSEJSJ_SJ_fSF_SG_NS4_17integral_constantINS4_4UMMA5MajorELSR_0EEESS_NSP_INSQ_7ScaleInELST_0EEESU_EEEEEENS4_6LayoutINS5_IJSC_SC_SC_EEENS5_IJNSA_ILi0EEESZ_SZ_EEEEENS5_IJNS4_10UnderscoreES12_S12_EEEEENS4_13SM90_TMA_LOADENS4_14ComposedLayoutINS4_7SwizzleILi1ELi4ELi3EEENS4_18smem_ptr_flag_bitsILi8EEENSX_INS5_IJSB_SH_EEENS5_IJSH_SC_EEEEEEEvNS4_8identityENS4_23SM90_TMA_LOAD_MULTICASTES1E_vS1F_EENS_8epilogue10collective18CollectiveEpilogueINS1I_23Sm100TmaWarpSpecializedILi4ELi2ELi32ELb0ELb0EEEJSI_NS5_IJNSX_ISF_SC_EES1N_EEESJ_SK_SJ_SK_NS1I_6fusion15FusionCallbacksIS1M_NS1P_17LinearCombinationISJ_fSJ_fLNS_15FloatRoundStyleE2EEESI_S1O_JEEENS4_5SM1004TMEM4LOAD26SM100_TMEM_LOAD_16dp32b32xES15_NS16_INS17_ILi2ELi4ELi3EEES1A_NSX_INS5_IJSB_SF_EEENS5_IJSF_SC_EEEEEEENS4_39AutoVectorizingCopyWithAssumedAlignmentILi128EEENS4_14SM90_TMA_STOREES23_S25_S25_EEEvvEEEEvNT_6ParamsE)
        /*0de4*/ 	.short	0x0380
        /*0de6*/ 	.short	0x0800


	//----- nvinfo : EIATTR_SW_WAR
	.align		4
.L_56:
        /*0de8*/ 	.byte	0x04, 0x36
        /*0dea*/ 	.short	(.L_58 - .L_57)
.L_57:
        /*0dec*/ 	.word	0x00000008
.L_58:


//--------------------- .nv.callgraph             --------------------------
	.section	.nv.callgraph,"",@"SHT_CUDA_CALLGRAPH"
	.align	4
	.sectionentsize	8
	.align		4
        /*0000*/ 	.word	0x00000000
	.align		4
        /*0004*/ 	.word	0xffffffff
	.align		4
        /*0008*/ 	.word	index@(_ZN7cutlass13device_kernelINS_4gemm6kernel13GemmUniversalIN4cute5tupleIJiiiiEEENS1_10collective13CollectiveMmaINS1_35MainloopSm100TmaUmmaWarpSpecializedILi20ELi2ELi4ENS5_IJNS4_1CILi8EEENSA_ILi1EEESC_EEEEENS5_IJNSA_ILi64EEENSA_ILi256EEENSA_ILi32EEEEEENS_12float_e4m3_tENS5_IJlSC_lEEESJ_SK_NS4_8TiledMMAINS4_8MMA_AtomIJNS4_10MMA_TraitsINS4_19SM100_MMA_F8F6F4_SSEJSJ_SJ_fSF_SG_NS4_17integral_constantINS4_4UMMA5MajorELSR_0EEESS_NSP_INSQ_7ScaleInELST_0EEESU_EEEEEENS4_6LayoutINS5_IJSC_SC_SC_EEENS5_IJNSA_ILi0EEESZ_SZ_EEEEENS5_IJNS4_10UnderscoreES12_S12_EEEEENS4_13SM90_TMA_LOADENS4_14ComposedLayoutINS4_7SwizzleILi1ELi4ELi3EEENS4_18smem_ptr_flag_bitsILi8EEENSX_INS5_IJSB_SH_EEENS5_IJSH_SC_EEEEEEEvNS4_8identityENS4_23SM90_TMA_LOAD_MULTICASTES1E_vS1F_EENS_8epilogue10collective18CollectiveEpilogueINS1I_23Sm100TmaWarpSpecializedILi4ELi2ELi32ELb0ELb0EEEJSI_NS5_IJNSX_ISF_SC_EES1N_EEESJ_SK_SJ_SK_NS1I_6fusion15FusionCallbacksIS1M_NS1P_17LinearCombinationISJ_fSJ_fLNS_15FloatRoundStyleE2EEESI_S1O_JEEENS4_5SM1004TMEM4LOAD26SM100_TMEM_LOAD_16dp32b32xES15_NS16_INS17_ILi2ELi4ELi3EEES1A_NSX_INS5_IJSB_SF_EEENS5_IJSF_SC_EEEEEEENS4_39AutoVectorizingCopyWithAssumedAlignmentILi128EEENS4_14SM90_TMA_STOREES23_S25_S25_EEEvvEEEEvNT_6ParamsE)
	.align		4
        /*000c*/ 	.word	index@(__assertfail)
	.align		4
        /*0010*/ 	.word	0x00000000
	.align		4
        /*0014*/ 	.word	0xfffffffe
	.align		4
        /*0018*/ 	.word	0x00000000
	.align		4
        /*001c*/ 	.word	0xfffffffd
	.align		4
        /*0020*/ 	.word	0x00000000
	.align		4
        /*0024*/ 	.word	0xfffffffc


//--------------------- .nv.constant4             --------------------------
	.section	.nv.constant4,"a",@progbits
	.align	8
	.align		8
.nv.constant4:
        /*0000*/ 	.dword	__assertfail
	.align		8
        /*0008*/ 	.dword	__unnamed_1
	.align		8
        /*0010*/ 	.dword	__unnamed_2
	.align		8
        /*0018*/ 	.dword	__unnamed_3
	.align		8
        /*0020*/ 	.dword	_ZN40_INTERNAL_790626a8_4_k_cu_2a129e03_309974cuda3std3__45__cpo5beginE
	.align		8
        /*0028*/ 	.dword	_ZN40_INTERNAL_790626a8_4_k_cu_2a129e03_309974cuda3std3__45__cpo3endE
	.align		8
        /*0030*/ 	.dword	_ZN40_INTERNAL_790626a8_4_k_cu_2a129e03_309974cuda3std3__45__cpo6cbeginE
	.align		8
        /*0038*/ 	.dword	_ZN40_INTERNAL_790626a8_4_k_cu_2a129e03_309974cuda3std3__45__cpo4cendE
	.align		8
        /*0040*/ 	.dword	_ZN40_INTERNAL_790626a8_4_k_cu_2a129e03_309974cuda3std3__442_GLOBAL__N__790626a8_4_k_cu_2a129e03_309976ignoreE
	.align		8
        /*0048*/ 	.dword	_ZN40_INTERNAL_790626a8_4_k_cu_2a129e03_309974cuda3std3__419piecewise_constructE
	.align		8
        /*0050*/ 	.dword	_ZN40_INTERNAL_790626a8_4_k_cu_2a129e03_309974cuda3std3__48in_placeE
	.align		8
        /*0058*/ 	.dword	_ZN40_INTERNAL_790626a8_4_k_cu_2a129e03_309974cuda3std6ranges3__45__cpo4swapE
	.align		8
        /*0060*/ 	.dword	_ZN40_INTERNAL_790626a8_4_k_cu_2a129e03_309974cuda3std6ranges3__45__cpo9iter_moveE
	.align		8
        /*0068*/ 	.dword	_ZN40_INTERNAL_790626a8_4_k_cu_2a129e03_309974cute7productE
	.align		8
        /*0070*/ 	.dword	_ZN40_INTERNAL_790626a8_4_k_cu_2a129e03_309974cute1_E
	.align		8
        /*0078*/ 	.dword	$str$25
	.align		8
        /*0080*/ 	.dword	$str$26
	.align		8
        /*0088*/ 	.dword	$str$27
	.align		8
        /*0090*/ 	.dword	$str$28


//--------------------- .text._ZN7cutlass13device_kernelINS_4gemm6kernel13GemmUniversalIN4cute5tupleIJiiiiEEENS1_10collective13CollectiveMmaINS1_35MainloopSm100TmaUmmaWarpSpecializedILi20ELi2ELi4ENS5_IJNS4_1CILi8EEENSA_ILi1EEESC_EEEEENS5_IJNSA_ILi64EEENSA_ILi256EEENSA_ILi32EEEEEENS_12float_e4m3_tENS5_IJlSC_lEEESJ_SK_NS4_8TiledMMAINS4_8MMA_AtomIJNS4_10MMA_TraitsINS4_19SM100_MMA_F8F6F4_SSEJSJ_SJ_fSF_SG_NS4_17integral_constantINS4_4UMMA5MajorELSR_0EEESS_NSP_INSQ_7ScaleInELST_0EEESU_EEEEEENS4_6LayoutINS5_IJSC_SC_SC_EEENS5_IJNSA_ILi0EEESZ_SZ_EEEEENS5_IJNS4_10UnderscoreES12_S12_EEEEENS4_13SM90_TMA_LOADENS4_14ComposedLayoutINS4_7SwizzleILi1ELi4ELi3EEENS4_18smem_ptr_flag_bitsILi8EEENSX_INS5_IJSB_SH_EEENS5_IJSH_SC_EEEEEEEvNS4_8identityENS4_23SM90_TMA_LOAD_MULTICASTES1E_vS1F_EENS_8epilogue10collective18CollectiveEpilogueINS1I_23Sm100TmaWarpSpecializedILi4ELi2ELi32ELb0ELb0EEEJSI_NS5_IJNSX_ISF_SC_EES1N_EEESJ_SK_SJ_SK_NS1I_6fusion15FusionCallbacksIS1M_NS1P_17LinearCombinationISJ_fSJ_fLNS_15FloatRoundStyleE2EEESI_S1O_JEEENS4_5SM1004TMEM4LOAD26SM100_TMEM_LOAD_16dp32b32xES15_NS16_INS17_ILi2ELi4ELi3EEES1A_NSX_INS5_IJSB_SF_EEENS5_IJSF_SC_EEEEEEENS4_39AutoVectorizingCopyWithAssumedAlignmentILi128EEENS4_14SM90_TMA_STOREES23_S25_S25_EEEvvEEEEvNT_6ParamsE --------------------------
	.section	.text._ZN7cutlass13device_kernelINS_4gemm6kernel13GemmUniversalIN4cute5tupleIJiiiiEEENS1_10collective13CollectiveMmaINS1_35MainloopSm100TmaUmmaWarpSpecializedILi20ELi2ELi4ENS5_IJNS4_1CILi8EEENSA_ILi1EEESC_EEEEENS5_IJNSA_ILi64EEENSA_ILi256EEENSA_ILi32EEEEEENS_12float_e4m3_tENS5_IJlSC_lEEESJ_SK_NS4_8TiledMMAINS4_8MMA_AtomIJNS4_10MMA_TraitsINS4_19SM100_MMA_F8F6F4_SSEJSJ_SJ_fSF_SG_NS4_17integral_constantINS4_4UMMA5MajorELSR_0EEESS_NSP_INSQ_7ScaleInELST_0EEESU_EEEEEENS4_6LayoutINS5_IJSC_SC_SC_EEENS5_IJNSA_ILi0EEESZ_SZ_EEEEENS5_IJNS4_10UnderscoreES12_S12_EEEEENS4_13SM90_TMA_LOADENS4_14ComposedLayoutINS4_7SwizzleILi1ELi4ELi3EEENS4_18smem_ptr_flag_bitsILi8EEENSX_INS5_IJSB_SH_EEENS5_IJSH_SC_EEEEEEEvNS4_8identityENS4_23SM90_TMA_LOAD_MULTICASTES1E_vS1F_EENS_8epilogue10collective18CollectiveEpilogueINS1I_23Sm100TmaWarpSpecializedILi4ELi2ELi32ELb0ELb0EEEJSI_NS5_IJNSX_ISF_SC_EES1N_EEESJ_SK_SJ_SK_NS1I_6fusion15FusionCallbacksIS1M_NS1P_17LinearCombinationISJ_fSJ_fLNS_15FloatRoundStyleE2EEESI_S1O_JEEENS4_5SM1004TMEM4LOAD26SM100_TMEM_LOAD_16dp32b32xES15_NS16_INS17_ILi2ELi4ELi3EEES1A_NSX_INS5_IJSB_SF_EEENS5_IJSF_SC_EEEEEEENS4_39AutoVectorizingCopyWithAssumedAlignmentILi128EEENS4_14SM90_TMA_STOREES23_S25_S25_EEEvvEEEEvNT_6ParamsE,"ax",@progbits
	.align	128
.text._ZN7cutlass13device_kernelINS_4gemm6kernel13GemmUniversalIN4cute5tupleIJiiiiEEENS1_10collective13CollectiveMmaINS1_35MainloopSm100TmaUmmaWarpSpecializedILi20ELi2ELi4ENS5_IJNS4_1CILi8EEENSA_ILi1EEESC_EEEEENS5_IJNSA_ILi64EEENSA_ILi256EEENSA_ILi32EEEEEENS_12float_e4m3_tENS5_IJlSC_lEEESJ_SK_NS4_8TiledMMAINS4_8MMA_AtomIJNS4_10MMA_TraitsINS4_19SM100_MMA_F8F6F4_SSEJSJ_SJ_fSF_SG_NS4_17integral_constantINS4_4UMMA5MajorELSR_0EEESS_NSP_INSQ_7ScaleInELST_0EEESU_EEEEEENS4_6LayoutINS5_IJSC_SC_SC_EEENS5_IJNSA_ILi0EEESZ_SZ_EEEEENS5_IJNS4_10UnderscoreES12_S12_EEEEENS4_13SM90_TMA_LOADENS4_14ComposedLayoutINS4_7SwizzleILi1ELi4ELi3EEENS4_18smem_ptr_flag_bitsILi8EEENSX_INS5_IJSB_SH_EEENS5_IJSH_SC_EEEEEEEvNS4_8identityENS4_23SM90_TMA_LOAD_MULTICASTES1E_vS1F_EENS_8epilogue10collective18CollectiveEpilogueINS1I_23Sm100TmaWarpSpecializedILi4ELi2ELi32ELb0ELb0EEEJSI_NS5_IJNSX_ISF_SC_EES1N_EEESJ_SK_SJ_SK_NS1I_6fusion15FusionCallbacksIS1M_NS1P_17LinearCombinationISJ_fSJ_fLNS_15FloatRoundStyleE2EEESI_S1O_JEEENS4_5SM1004TMEM4LOAD26SM100_TMEM_LOAD_16dp32b32xES15_NS16_INS17_ILi2ELi4ELi3EEES1A_NSX_INS5_IJSB_SF_EEENS5_IJSF_SC_EEEEEEENS4_39AutoVectorizingCopyWithAssumedAlignmentILi128EEENS4_14SM90_TMA_STOREES23_S25_S25_EEEvvEEEEvNT_6ParamsE:
        .type           _ZN7cutlass13device_kernelINS_4gemm6kernel13GemmUniversalIN4cute5tupleIJiiiiEEENS1_10collective13CollectiveMmaINS1_35MainloopSm100TmaUmmaWarpSpecializedILi20ELi2ELi4ENS5_IJNS4_1CILi8EEENSA_ILi1EEESC_EEEEENS5_IJNSA_ILi64EEENSA_ILi256EEENSA_ILi32EEEEEENS_12float_e4m3_tENS5_IJlSC_lEEESJ_SK_NS4_8TiledMMAINS4_8MMA_AtomIJNS4_10MMA_TraitsINS4_19SM100_MMA_F8F6F4_SSEJSJ_SJ_fSF_SG_NS4_17integral_constantINS4_4UMMA5MajorELSR_0EEESS_NSP_INSQ_7ScaleInELST_0EEESU_EEEEEENS4_6LayoutINS5_IJSC_SC_SC_EEENS5_IJNSA_ILi0EEESZ_SZ_EEEEENS5_IJNS4_10UnderscoreES12_S12_EEEEENS4_13SM90_TMA_LOADENS4_14ComposedLayoutINS4_7SwizzleILi1ELi4ELi3EEENS4_18smem_ptr_flag_bitsILi8EEENSX_INS5_IJSB_SH_EEENS5_IJSH_SC_EEEEEEEvNS4_8identityENS4_23SM90_TMA_LOAD_MULTICASTES1E_vS1F_EENS_8epilogue10collective18CollectiveEpilogueINS1I_23Sm100TmaWarpSpecializedILi4ELi2ELi32ELb0ELb0EEEJSI_NS5_IJNSX_ISF_SC_EES1N_EEESJ_SK_SJ_SK_NS1I_6fusion15FusionCallbacksIS1M_NS1P_17LinearCombinationISJ_fSJ_fLNS_15FloatRoundStyleE2EEESI_S1O_JEEENS4_5SM1004TMEM4LOAD26SM100_TMEM_LOAD_16dp32b32xES15_NS16_INS17_ILi2ELi4ELi3EEES1A_NSX_INS5_IJSB_SF_EEENS5_IJSF_SC_EEEEEEENS4_39AutoVectorizingCopyWithAssumedAlignmentILi128EEENS4_14SM90_TMA_STOREES23_S25_S25_EEEvvEEEEvNT_6ParamsE,@function
        .size           _ZN7cutlass13device_kernelINS_4gemm6kernel13GemmUniversalIN4cute5tupleIJiiiiEEENS1_10collective13CollectiveMmaINS1_35MainloopSm100TmaUmmaWarpSpecializedILi20ELi2ELi4ENS5_IJNS4_1CILi8EEENSA_ILi1EEESC_EEEEENS5_IJNSA_ILi64EEENSA_ILi256EEENSA_ILi32EEEEEENS_12float_e4m3_tENS5_IJlSC_lEEESJ_SK_NS4_8TiledMMAINS4_8MMA_AtomIJNS4_10MMA_TraitsINS4_19SM100_MMA_F8F6F4_SSEJSJ_SJ_fSF_SG_NS4_17integral_constantINS4_4UMMA5MajorELSR_0EEESS_NSP_INSQ_7ScaleInELST_0EEESU_EEEEEENS4_6LayoutINS5_IJSC_SC_SC_EEENS5_IJNSA_ILi0EEESZ_SZ_EEEEENS5_IJNS4_10UnderscoreES12_S12_EEEEENS4_13SM90_TMA_LOADENS4_14ComposedLayoutINS4_7SwizzleILi1ELi4ELi3EEENS4_18smem_ptr_flag_bitsILi8EEENSX_INS5_IJSB_SH_EEENS5_IJSH_SC_EEEEEEEvNS4_8identityENS4_23SM90_TMA_LOAD_MULTICASTES1E_vS1F_EENS_8epilogue10collective18CollectiveEpilogueINS1I_23Sm100TmaWarpSpecializedILi4ELi2ELi32ELb0ELb0EEEJSI_NS5_IJNSX_ISF_SC_EES1N_EEESJ_SK_SJ_SK_NS1I_6fusion15FusionCallbacksIS1M_NS1P_17LinearCombinationISJ_fSJ_fLNS_15FloatRoundStyleE2EEESI_S1O_JEEENS4_5SM1004TMEM4LOAD26SM100_TMEM_LOAD_16dp32b32xES15_NS16_INS17_ILi2ELi4ELi3EEES1A_NSX_INS5_IJSB_SF_EEENS5_IJSF_SC_EEEEEEENS4_39AutoVectorizingCopyWithAssumedAlignmentILi128EEENS4_14SM90_TMA_STOREES23_S25_S25_EEEvvEEEEvNT_6ParamsE,(.L_x_226 - _ZN7cutlass13device_kernelINS_4gemm6kernel13GemmUniversalIN4cute5tupleIJiiiiEEENS1_10collective13CollectiveMmaINS1_35MainloopSm100TmaUmmaWarpSpecializedILi20ELi2ELi4ENS5_IJNS4_1CILi8EEENSA_ILi1EEESC_EEEEENS5_IJNSA_ILi64EEENSA_ILi256EEENSA_ILi32EEEEEENS_12float_e4m3_tENS5_IJlSC_lEEESJ_SK_NS4_8TiledMMAINS4_8MMA_AtomIJNS4_10MMA_TraitsINS4_19SM100_MMA_F8F6F4_SSEJSJ_SJ_fSF_SG_NS4_17integral_constantINS4_4UMMA5MajorELSR_0EEESS_NSP_INSQ_7ScaleInELST_0EEESU_EEEEEENS4_6LayoutINS5_IJSC_SC_SC_EEENS5_IJNSA_ILi0EEESZ_SZ_EEEEENS5_IJNS4_10UnderscoreES12_S12_EEEEENS4_13SM90_TMA_LOADENS4_14ComposedLayoutINS4_7SwizzleILi1ELi4ELi3EEENS4_18smem_ptr_flag_bitsILi8EEENSX_INS5_IJSB_SH_EEENS5_IJSH_SC_EEEEEEEvNS4_8identityENS4_23SM90_TMA_LOAD_MULTICASTES1E_vS1F_EENS_8epilogue10collective18CollectiveEpilogueINS1I_23Sm100TmaWarpSpecializedILi4ELi2ELi32ELb0ELb0EEEJSI_NS5_IJNSX_ISF_SC_EES1N_EEESJ_SK_SJ_SK_NS1I_6fusion15FusionCallbacksIS1M_NS1P_17LinearCombinationISJ_fSJ_fLNS_15FloatRoundStyleE2EEESI_S1O_JEEENS4_5SM1004TMEM4LOAD26SM100_TMEM_LOAD_16dp32b32xES15_NS16_INS17_ILi2ELi4ELi3EEES1A_NSX_INS5_IJSB_SF_EEENS5_IJSF_SC_EEEEEEENS4_39AutoVectorizingCopyWithAssumedAlignmentILi128EEENS4_14SM90_TMA_STOREES23_S25_S25_EEEvvEEEEvNT_6ParamsE)
        .other          _ZN7cutlass13device_kernelINS_4gemm6kernel13GemmUniversalIN4cute5tupleIJiiiiEEENS1_10collective13CollectiveMmaINS1_35MainloopSm100TmaUmmaWarpSpecializedILi20ELi2ELi4ENS5_IJNS4_1CILi8EEENSA_ILi1EEESC_EEEEENS5_IJNSA_ILi64EEENSA_ILi256EEENSA_ILi32EEEEEENS_12float_e4m3_tENS5_IJlSC_lEEESJ_SK_NS4_8TiledMMAINS4_8MMA_AtomIJNS4_10MMA_TraitsINS4_19SM100_MMA_F8F6F4_SSEJSJ_SJ_fSF_SG_NS4_17integral_constantINS4_4UMMA5MajorELSR_0EEESS_NSP_INSQ_7ScaleInELST_0EEESU_EEEEEENS4_6LayoutINS5_IJSC_SC_SC_EEENS5_IJNSA_ILi0EEESZ_SZ_EEEEENS5_IJNS4_10UnderscoreES12_S12_EEEEENS4_13SM90_TMA_LOADENS4_14ComposedLayoutINS4_7SwizzleILi1ELi4ELi3EEENS4_18smem_ptr_flag_bitsILi8EEENSX_INS5_IJSB_SH_EEENS5_IJSH_SC_EEEEEEEvNS4_8identityENS4_23SM90_TMA_LOAD_MULTICASTES1E_vS1F_EENS_8epilogue10collective18CollectiveEpilogueINS1I_23Sm100TmaWarpSpecializedILi4ELi2ELi32ELb0ELb0EEEJSI_NS5_IJNSX_ISF_SC_EES1N_EEESJ_SK_SJ_SK_NS1I_6fusion15FusionCallbacksIS1M_NS1P_17LinearCombinationISJ_fSJ_fLNS_15FloatRoundStyleE2EEESI_S1O_JEEENS4_5SM1004TMEM4LOAD26SM100_TMEM_LOAD_16dp32b32xES15_NS16_INS17_ILi2ELi4ELi3EEES1A_NSX_INS5_IJSB_SF_EEENS5_IJSF_SC_EEEEEEENS4_39AutoVectorizingCopyWithAssumedAlignmentILi128EEENS4_14SM90_TMA_STOREES23_S25_S25_EEEvvEEEEvNT_6ParamsE,@"STO_CUDA_ENTRY STV_DEFAULT"
_ZN7cutlass13device_kernelINS_4gemm6kernel13GemmUniversalIN4cute5tupleIJiiiiEEENS1_10collective13CollectiveMmaINS1_35MainloopSm100TmaUmmaWarpSpecializedILi20ELi2ELi4ENS5_IJNS4_1CILi8EEENSA_ILi1EEESC_EEEEENS5_IJNSA_ILi64EEENSA_ILi256EEENSA_ILi32EEEEEENS_12float_e4m3_tENS5_IJlSC_lEEESJ_SK_NS4_8TiledMMAINS4_8MMA_AtomIJNS4_10MMA_TraitsINS4_19SM100_MMA_F8F6F4_SSEJSJ_SJ_fSF_SG_NS4_17integral_constantINS4_4UMMA5MajorELSR_0EEESS_NSP_INSQ_7ScaleInELST_0EEESU_EEEEEENS4_6LayoutINS5_IJSC_SC_SC_EEENS5_IJNSA_ILi0EEESZ_SZ_EEEEENS5_IJNS4_10UnderscoreES12_S12_EEEEENS4_13SM90_TMA_LOADENS4_14ComposedLayoutINS4_7SwizzleILi1ELi4ELi3EEENS4_18smem_ptr_flag_bitsILi8EEENSX_INS5_IJSB_SH_EEENS5_IJSH_SC_EEEEEEEvNS4_8identityENS4_23SM90_TMA_LOAD_MULTICASTES1E_vS1F_EENS_8epilogue10collective18CollectiveEpilogueINS1I_23Sm100TmaWarpSpecializedILi4ELi2ELi32ELb0ELb0EEEJSI_NS5_IJNSX_ISF_SC_EES1N_EEESJ_SK_SJ_SK_NS1I_6fusion15FusionCallbacksIS1M_NS1P_17LinearCombinationISJ_fSJ_fLNS_15FloatRoundStyleE2EEESI_S1O_JEEENS4_5SM1004TMEM4LOAD26SM100_TMEM_LOAD_16dp32b32xES15_NS16_INS17_ILi2ELi4ELi3EEES1A_NSX_INS5_IJSB_SF_EEENS5_IJSF_SC_EEEEEEENS4_39AutoVectorizingCopyWithAssumedAlignmentILi128EEENS4_14SM90_TMA_STOREES23_S25_S25_EEEvvEEEEvNT_6ParamsE:
[----:B------:R-:W1:Y:S01]  /*0000*/  LDC R1, c[0x0][0x37c] ;  /* 0x0000df00ff017b82 */ /* 0x000e620000000800 */
[----:B------:R-:W2:Y:S01]  /*0010*/  S2R R95, SR_TID.X ;  /* 0x00000000005f7919 */ /* 0x000ea20000002100 */
[----:B------:R-:W3:Y:S01]  /*0020*/  LDCU.64 UR8, c[0x0][0x890] ;  /* 0x00011200ff0877ac */ /* 0x000ee20008000a00 */
[----:B------:R-:W-:Y:S02]  /*0030*/  PRMT R85, RZ, 0x7610, R85 ;  /* 0x00007610ff557816 */ /* 0x000fe40000000055 */
[----:B------:R-:W-:Y:S01]  /*0040*/  ELECT P3, URZ, PT ;  /* 0x0000000000ff782f */ /* 0x000fe20003860000 */
[----:B---3--:R-:W-:-:S04]  /*0050*/  UISETP.NE.U32.AND UP0, UPT, UR8, URZ, UPT ;  /* 0x000000ff0800728c */ /* 0x008fc8000bf05070 */
[----:B------:R-:W-:Y:S01]  /*0060*/  UISETP.NE.AND.EX UP0, UPT, UR9, URZ, UPT, UP0 ;  /* 0x000000ff0900728c */ /* 0x000fe2000bf05300 */
[----:B--2---:R-:W-:-:S05]  /*0070*/  SHF.R.U32.HI R86, RZ, 0x5, R95 ;  /* 0x00000005ff567819 */ /* 0x004fca000001165f */
[----:B------:R-:W2:Y:S02]  /*0080*/  SHFL.IDX PT, R0, R86, RZ, 0x1f ;  /* 0x00001fff56007589 */ /* 0x000ea400000e0000 */
[----:B--2---:R-:W-:Y:S01]  /*0090*/  R2UR UR18, R0 ;  /* 0x00000000001272ca */ /* 0x004fe200000e0000 */
[----:B-1----:R-:W-:-:S14]  /*00a0*/  BRA.U UP0, `(.L_x_0) ;  /* 0x0000000100307547 */ /* 0x002fdc000b800000 */
[----:B------:R-:W1:Y:S02]  /*00b0*/  LDCU.64 UR4, c[0x0][0x888] ;  /* 0x00011100ff0477ac */ /* 0x000e640008000a00 */
[----:B-1----:R-:W-:-:S04]  /*00c0*/  UISETP.NE.U32.AND UP0, UPT, UR4, URZ, UPT ;  /* 0x000000ff0400728c */ /* 0x002fc8000bf05070 */
[----:B------:R-:W-:-:S09]  /*00d0*/  UISETP.NE.AND.EX UP0, UPT, UR5, URZ, UPT, UP0 ;  /* 0x000000ff0500728c */ /* 0x000fd2000bf05300 */
[----:B------:R-:W-:Y:S05]  /*00e0*/  BRA.U !UP0, `(.L_x_1) ;  /* 0x0000000108147547 */ /* 0x000fea000b800000 */
[----:B------:R-:W1:Y:S01]  /*00f0*/  LDC.64 R2, c[0x0][0x888] ;  /* 0x00022200ff027b82 */ /* 0x000e620000000a00 */
[----:B------:R-:W1:Y:S02]  /*0100*/  LDCU.64 UR4, c[0x0][0x358] ;  /* 0x00006b00ff0477ac */ /* 0x000e640008000a00 */
[----:B-1----:R1:W5:Y:S01]  /*0110*/  LDG.E R41, desc[UR4][R2.64] ;  /* 0x0000000402297981 */ /* 0x002362000c1e1900 */
[----:B------:R-:W-:Y:S01]  /*0120*/  HFMA2 R85, -RZ, RZ, 0, 5.9604644775390625e-08 ;  /* 0x00000001ff557431 */ /* 0x000fe200000001ff */
[----:B------:R-:W-:Y:S05]  /*0130*/  BRA `(.L_x_0) ;  /* 0x00000000000c7947 */ /* 0x000fea0003800000 */
.L_x_1:
[----:B------:R-:W1:Y:S01]  /*0140*/  LDCU UR4, c[0x0][0x880] ;  /* 0x00011000ff0477ac */ /* 0x000e620008000800 */
[----:B------:R-:W-:Y:S01]  /*0150*/  HFMA2 R85, -RZ, RZ, 0, 5.9604644775390625e-08 ;  /* 0x00000001ff557431 */ /* 0x000fe200000001ff */
[----:B-1----:R-:W-:-:S07]  /*0160*/  MOV R41, UR4 ;  /* 0x0000000400297c02 */ /* 0x002fce0008000f00 */
.L_x_0:
[----:B------:R-:W2:Y:S02]  /*0170*/  LDCU.64 UR4, c[0x0][0x8b0] ;  /* 0x00011600ff0477ac */ /* 0x000ea40008000a00 */
[----:B--2---:R-:W-:-:S04]  /*0180*/  UISETP.NE.U32.AND UP0, UPT, UR4, URZ, UPT ;  /* 0x000000ff0400728c */ /* 0x004fc8000bf05070 */
[----:B------:R-:W-:-:S09]  /*0190*/  UISETP.NE.AND.EX UP0, UPT, UR5, URZ, UPT, UP0 ;  /* 0x000000ff0500728c */ /* 0x000fd2000bf05300 */
[----:B------:R-:W-:Y:S05]  /*01a0*/  BRA.U UP0, `(.L_x_2) ;  /* 0x0000000100287547 */ /* 0x000fea000b800000 */
[----:B------:R-:W2:Y:S02]  /*01b0*/  LDCU.64 UR4, c[0x0][0x8a8] ;  /* 0x00011500ff0477ac */ /* 0x000ea40008000a00 */
[----:B--2---:R-:W-:-:S04]  /*01c0*/  UISETP.NE.U32.AND UP0, UPT, UR4, URZ, UPT ;  /* 0x000000ff0400728c */ /* 0x004fc8000bf05070 */
[----:B------:R-:W-:-:S09]  /*01d0*/  UISETP.NE.AND.EX UP0, UPT, UR5, URZ, UPT, UP0 ;  /* 0x000000ff0500728c */ /* 0x000fd2000bf05300 */
[----:B------:R-:W-:Y:S05]  /*01e0*/  BRA.U !UP0, `(.L_x_3) ;  /* 0x0000000108107547 */ /* 0x000fea000b800000 */
[----:B------:R-:W2:Y:S01]  /*01f0*/  LDC.64 R38, c[0x0][0x8a8] ;  /* 0x00022a00ff267b82 */ /* 0x000ea20000000a00 */
[----:B------:R-:W2:Y:S02]  /*0200*/  LDCU.64 UR4, c[0x0][0x358] ;  /* 0x00006b00ff0477ac */ /* 0x000ea40008000a00 */
[----:B--2---:R2:W5:Y:S01]  /*0210*/  LDG.E R38, desc[UR4][R38.64] ;  /* 0x0000000426267981 */ /* 0x004562000c1e1900 */
[----:B------:R-:W-:Y:S05]  /*0220*/  BRA `(.L_x_2) ;  /* 0x0000000000087947 */ /* 0x000fea0003800000 */
.L_x_3:
[----:B------:R-:W2:Y:S02]  /*0230*/  LDCU UR4, c[0x0][0x8a0] ;  /* 0x00011400ff0477ac */ /* 0x000ea40008000800 */
[----:B--2---:R-:W-:Y:S02]  /*0240*/  MOV R38, UR4 ;  /* 0x0000000400267c02 */ /* 0x004fe40008000f00 */
.L_x_2:
[----:B------:R-:W-:Y:S01]  /*0250*/  IMAD.U32 R0, RZ, RZ, UR18 ;  /* 0x00000012ff007e24 */ /* 0x000fe2000f8e00ff */
[----:B------:R-:W-:Y:S04]  /*0260*/  BSSY.RECONVERGENT B0, `(.L_x_4) ;  /* 0x000000c000007945 */ /* 0x000fe80003800200 */
[C---:B------:R-:W-:Y:S02]  /*0270*/  ISETP.NE.OR P1, PT, R0.reuse, 0x1, !P3 ;  /* 0x000000010000780c */ /* 0x040fe40005f25670 */
[----:B------:R-:W-:-:S11]  /*0280*/  ISETP.NE.OR P0, PT, R0, 0x3, !P3 ;  /* 0x000000030000780c */ /* 0x000fd60005f05670 */
[----:B------:R-:W-:Y:S05]  /*0290*/  @P1 BRA `(.L_x_5) ;  /* 0x0000000000201947 */ /* 0x000fea0003800000 */
[----:B------:R-:W3:Y:S02]  /*02a0*/  LDCU.64 UR4, c[0x0][0x348] ;  /* 0x00006900ff0477ac */ /* 0x000ee40008000a00 */
[----:B---3--:R-:W-:Y:S02]  /*02b0*/  UIADD3 UR6, UP1, UPT, UR4, 0x80, URZ ;  /* 0x0000008004067890 */ /* 0x008fe4000ff3e0ff */
[----:B------:R-:W-:Y:S02]  /*02c0*/  UIADD3 UR4, UP0, UPT, UR4, 0x180, URZ ;  /* 0x0000018004047890 */ /* 0x000fe4000ff1e0ff */
[----:B------:R-:W-:Y:S02]  /*02d0*/  UIADD3.X UR7, UPT, UPT, URZ, UR5, URZ, UP1, !UPT ;  /* 0x00000005ff077290 */ /* 0x000fe40008ffe4ff */
[----:B------:R-:W-:-:S07]  /*02e0*/  UIADD3.X UR5, UPT, UPT, URZ, UR5, URZ, UP0, !UPT ;  /* 0x00000005ff057290 */ /* 0x000fce00087fe4ff */
[----:B------:R3:W-:Y:S02]  /*02f0*/  UTMACCTL.PF [UR6] ;  /* 0x00000000060079b9 */ /* 0x0007e40008040000 */
[----:B------:R3:W-:Y:S02]  /*0300*/  UTMACCTL.PF [UR4] ;  /* 0x00000000040079b9 */ /* 0x0007e40008040000 */
[----:B---3--:R-:W-:Y:S01]  /*0310*/  NOP ;  /* 0x0000000000007918 */ /* 0x008fe20000000000 */
.L_x_5:
[----:B------:R-:W-:Y:S05]  /*0320*/  BSYNC.RECONVERGENT B0 ;  /* 0x0000000000007941 */ /* 0x000fea0003800200 */
.L_x_4:
[----:B------:R-:W-:Y:S04]  /*0330*/  BSSY.RECONVERGENT B0, `(.L_x_6) ;  /* 0x000000a000007945 */ /* 0x000fe80003800200 */
        /* <DEDUP_REMOVED lines=9> */
.L_x_7:
[----:B------:R-:W-:Y:S05]  /*03d0*/  BSYNC.RECONVERGENT B0 ;  /* 0x0000000000007941 */ /* 0x000fea0003800200 */
.L_x_6:
[----:B------:R-:W3:Y:S01]  /*03e0*/  LDCU.64 UR4, c[0x0][0x888] ;  /* 0x00011100ff0477ac */ /* 0x000ee20008000a00 */
[----:B------:R-:W-:Y:S02]  /*03f0*/  UISETP.EQ.U32.AND UP2, UPT, UR8, URZ, UPT ;  /* 0x000000ff0800728c */ /* 0x000fe4000bf42070 */
[----:B------:R-:W-:Y:S02]  /*0400*/  UPLOP3.LUT UP3, UPT, UPT, UPT, UPT, 0x80, 0x8 ;  /* 0x000000000008789c */ /* 0x000fe40003f6f070 */
[----:B---3--:R-:W-:-:S04]  /*0410*/  UISETP.NE.U32.AND UP0, UPT, UR4, URZ, UPT ;  /* 0x000000ff0400728c */ /* 0x008fc8000bf05070 */
[----:B------:R-:W-:-:S04]  /*0420*/  UISETP.NE.AND.EX UP1, UPT, UR5, URZ, UPT, UP0 ;  /* 0x000000ff0500728c */ /* 0x000fc8000bf25300 */
[----:B------:R-:W-:-:S04]  /*0430*/  UISETP.EQ.OR.EX UP4, UPT, UR9, URZ, !UP1, UP2 ;  /* 0x000000ff0900728c */ /* 0x000fc8000cf82720 */
[----:B------:R-:W-:-:S06]  /*0440*/  UP2UR UR4, UPR, URZ, 0x10 ;  /* 0x00000010ff047883 */ /* 0x000fcc0008000000 */
[----:B------:R-:W-:Y:S01]  /*0450*/  MOV R88, UR4 ;  /* 0x0000000400587c02 */ /* 0x000fe20008000f00 */
[----:B------:R-:W-:Y:S06]  /*0460*/  BRA.U !UP4, `(.L_x_8) ;  /* 0x000000010c207547 */ /* 0x000fec000b800000 */
[----:B------:R-:W-:Y:S01]  /*0470*/  UISETP.NE.U32.AND UP2, UPT, UR8, URZ, UPT ;  /* 0x000000ff0800728c */ /* 0x000fe2000bf45070 */
[----:B-----5:R-:W-:Y:S01]  /*0480*/  FSETP.NEU.AND P0, PT, R41, RZ, PT ;  /* 0x000000ff2900720b */ /* 0x020fe20003f0d000 */
[----:B------:R-:W-:Y:S02]  /*0490*/  USEL UR4, URZ, 0xffffffff, UP1 ;  /* 0xffffffffff047887 */ /* 0x000fe40008800000 */
[----:B------:R-:W-:-:S10]  /*04a0*/  UISETP.NE.AND.EX UP2, UPT, UR9, URZ, UPT, UP2 ;  /* 0x000000ff0900728c */ /* 0x000fd4000bf45320 */
[----:B------:R-:W-:Y:S01]  /*04b0*/  VOTEU.ANY UP0, P0 ;  /* 0x0000000000ff7886 */ /* 0x000fe20000000100 */
[----:B------:R-:W-:-:S04]  /*04c0*/  @!UP2 USEL UR4, URZ, 0xffffffff, UP0 ;  /* 0xffffffffff04a887 */ /* 0x000fc80008000000 */
[----:B------:R-:W-:-:S04]  /*04d0*/  ULOP3.LUT UR4, UR4, 0x1, URZ, 0xc0, !UPT ;  /* 0x0000000104047892 */ /* 0x000fc8000f8ec0ff */
[----:B------:R-:W-:-:S11]  /*04e0*/  UISETP.NE.U32.AND UP3, UPT, UR4, 0x1, UPT ;  /* 0x000000010400788c */ /* 0x000fd6000bf65070 */
.L_x_8:
[----:B-1----:R-:W1:Y:S02]  /*04f0*/  SHFL.IDX PT, R2, R86, RZ, 0x1f ;  /* 0x00001fff56027589 */ /* 0x002e6400000e0000 */
[----:B-1----:R-:W-:-:S13]  /*0500*/  ISETP.NE.AND P0, PT, R2, RZ, PT ;  /* 0x000000ff0200720c */ /* 0x002fda0003f05270 */
[----:B------:R-:W-:Y:S05]  /*0510*/  @P0 BRA `(.L_x_9) ;  /* 0x0000000000e40947 */ /* 0x000fea0003800000 */
[----:B------:R-:W-:Y:S01]  /*0520*/  ELECT P0, URZ, PT ;  /* 0x0000000000ff782f */ /* 0x000fe20003800000 */
[----:B------:R-:W-:-:S12]  /*0530*/  BSSY.RECONVERGENT B0, `(.L_x_9) ;  /* 0x0000037000007945 */ /* 0x000fd80003800200 */
[----:B------:R-:W-:Y:S05]  /*0540*/  @!P0 BRA `(.L_x_10) ;  /* 0x0000000000d48947 */ /* 0x000fea0003800000 */
[----:B------:R-:W1:Y:S01]  /*0550*/  S2UR UR4, SR_CgaCtaId ;  /* 0x00000000000479c3 */ /* 0x000e620000008800 */
[----:B------:R-:W-:Y:S01]  /*0560*/  UMOV UR5, 0x400 ;  /* 0x0000040000057882 */ /* 0x000fe20000000000 */
[----:B------:R-:W-:Y:S01]  /*0570*/  UMOV UR8, 0x1 ;  /* 0x0000000100087882 */ /* 0x000fe20000000000 */
[----:B------:R-:W-:Y:S01]  /*0580*/  UMOV UR6, 0x8 ;  /* 0x0000000800067882 */ /* 0x000fe20000000000 */
[----:B------:R-:W-:-:S04]  /*0590*/  UIADD3 UR8, UPT, UPT, -UR8, 0x100000, URZ ;  /* 0x0010000008087890 */ /* 0x000fc8000fffe1ff */
[----:B------:R-:W-:Y:S02]  /*05a0*/  USHF.L.U32 UR9, UR8, 0xb, URZ ;  /* 0x0000000b08097899 */ /* 0x000fe400080006ff */
[----:B------:R-:W-:Y:S02]  /*05b0*/  USHF.L.U32 UR8, UR8, 0x1, URZ ;  /* 0x0000000108087899 */ /* 0x000fe400080006ff */
[----:B------:R-:W-:-:S04]  /*05c0*/  UIADD3 UR6, UPT, UPT, -UR6, 0x100000, URZ ;  /* 0x0010000006067890 */ /* 0x000fc8000fffe1ff */
[----:B------:R-:W-:Y:S02]  /*05d0*/  USHF.L.U32 UR7, UR6, 0xb, URZ ;  /* 0x0000000b06077899 */ /* 0x000fe400080006ff */
[----:B------:R-:W-:Y:S02]  /*05e0*/  USHF.L.U32 UR6, UR6, 0x1, URZ ;  /* 0x0000000106067899 */ /* 0x000fe400080006ff */
[----:B-1----:R-:W-:Y:S01]  /*05f0*/  ULEA UR4, UR4, UR5, 0x18 ;  /* 0x0000000504047291 */ /* 0x002fe2000f8ec0ff */
[----:B------:R-:W1:Y:S11]  /*0600*/  FENCE.VIEW.ASYNC.S ;  /* 0x00000000000073c6 */ /* 0x000e760000000000 */
[----:B-1----:R1:W3:Y:S01]  /*0610*/  SYNCS.EXCH.64 URZ, [UR4], UR8 ;  /* 0x0000000804ff75b2 */ /* 0x0022e20008000100 */
[----:B------:R1:W4:Y:S01]  /*0620*/  SYNCS.EXCH.64 URZ, [UR4+0xa0], UR6 ;  /* 0x0000a00604ff75b2 */ /* 0x0003220008000100 */
[----:B------:R1:W1:Y:S01]  /*0630*/  SYNCS.EXCH.64 URZ, [UR4+0x8], UR8 ;  /* 0x0000080804ff75b2 */ /* 0x0002620008000100 */
        /* <DEDUP_REMOVED lines=37> */
[----:B---34-:R-:W-:Y:S01]  /*0890*/  NOP ;  /* 0x0000000000007918 */ /* 0x018fe20000000000 */
.L_x_10:
[----:B-1----:R-:W-:Y:S05]  /*08a0*/  BSYNC.RECONVERGENT B0 ;  /* 0x0000000000007941 */ /* 0x002fea0003800200 */
.L_x_9:
[----:B------:R-:W1:Y:S01]  /*08b0*/  SHFL.IDX PT, R2, R86, RZ, 0x1f ;  /* 0x00001fff56027589 */ /* 0x000e6200000e0000 */
[----:B------:R-:W-:Y:S01]  /*08c0*/  NOP ;  /* 0x0000000000007918 */ /* 0x000fe20000000000 */
[----:B-1----:R-:W-:-:S13]  /*08d0*/  ISETP.NE.AND P0, PT, R2, 0x1, PT ;  /* 0x000000010200780c */ /* 0x002fda0003f05270 */
[----:B------:R-:W-:Y:S05]  /*08e0*/  @P0 BRA `(.L_x_11) ;  /* 0x0000000000580947 */ /* 0x000fea0003800000 */
        /* <DEDUP_REMOVED lines=9> */
[----:B------:R-:W-:Y:S01]  /*0980*/  USHF.L.U32 UR6, UR6, 0x1, URZ ;  /* 0x0000000106067899 */ /* 0x000fe200080006ff */
[----:B------:R-:W-:Y:S01]  /*0990*/  ELECT P0, URZ, PT ;  /* 0x0000000000ff782f */ /* 0x000fe20003800000 */
[----:B-1----:R-:W-:Y:S01]  /*09a0*/  ULEA UR4, UR4, UR5, 0x18 ;  /* 0x0000000504047291 */ /* 0x002fe2000f8ec0ff */
[----:B------:R-:W1:Y:S11]  /*09b0*/  FENCE.VIEW.ASYNC.S ;  /* 0x00000000000073c6 */ /* 0x000e760000000000 */
[----:B-1----:R1:W3:Y:S01]  /*09c0*/  SYNCS.EXCH.64 URZ, [UR4+0x140], UR8 ;  /* 0x0001400804ff75b2 */ /* 0x0022e20008000100 */
[----:B------:R1:W4:Y:S01]  /*09d0*/  SYNCS.EXCH.64 URZ, [UR4+0x160], UR6 ;  /* 0x0001600604ff75b2 */ /* 0x0003220008000100 */
[----:B------:R1:W1:Y:S01]  /*09e0*/  SYNCS.EXCH.64 URZ, [UR4+0x148], UR8 ;  /* 0x0001480804ff75b2 */ /* 0x0002620008000100 */
[----:B------:R1:W1:Y:S01]  /*09f0*/  SYNCS.EXCH.64 URZ, [UR4+0x168], UR6 ;  /* 0x0001680604ff75b2 */ /* 0x0002620008000100 */
[----:B------:R1:W1:Y:S01]  /*0a00*/  SYNCS.EXCH.64 URZ, [UR4+0x150], UR8 ;  /* 0x0001500804ff75b2 */ /* 0x0002620008000100 */
[----:B------:R1:W1:Y:S01]  /*0a10*/  SYNCS.EXCH.64 URZ, [UR4+0x170], UR6 ;  /* 0x0001700604ff75b2 */ /* 0x0002620008000100 */
[----:B------:R1:W1:Y:S01]  /*0a20*/  SYNCS.EXCH.64 URZ, [UR4+0x158], UR8 ;  /* 0x0001580804ff75b2 */ /* 0x0002620008000100 */
[----:B------:R1:W1:Y:S01]  /*0a30*/  SYNCS.EXCH.64 URZ, [UR4+0x178], UR6 ;  /* 0x0001780604ff75b2 */ /* 0x0002620008000100 */
[----:B------:R-:W-:Y:S01]  /*0a40*/  NOP ;  /* 0x0000000000007918 */ /* 0x000fe20000000000 */
.L_x_11:
[----:B------:R-:W2:Y:S01]  /*0a50*/  SHFL.IDX PT, R2, R86, RZ, 0x1f ;  /* 0x00001fff56027589 */ /* 0x000ea200000e0000 */
[----:B------:R-:W-:Y:S01]  /*0a60*/  NOP ;  /* 0x0000000000007918 */ /* 0x000fe20000000000 */
[----:B--2---:R-:W-:-:S13]  /*0a70*/  ISETP.NE.AND P0, PT, R2, 0x3, PT ;  /* 0x000000030200780c */ /* 0x004fda0003f05270 */
[----:B------:R-:W-:Y:S05]  /*0a80*/  @P0 BRA `(.L_x_12) ;  /* 0x0000000000300947 */ /* 0x000fea0003800000 */
[----:B-1----:R-:W1:Y:S01]  /*0a90*/  S2UR UR4, SR_CgaCtaId ;  /* 0x00000000000479c3 */ /* 0x002e620000008800 */
[----:B------:R-:W-:Y:S01]  /*0aa0*/  UMOV UR6, 0x400 ;  /* 0x0000040000067882 */ /* 0x000fe20000000000 */
[----:B------:R-:W-:Y:S01]  /*0ab0*/  UMOV UR5, 0x20 ;  /* 0x0000002000057882 */ /* 0x000fe20000000000 */
[----:B------:R-:W-:Y:S01]  /*0ac0*/  ELECT P0, URZ, PT ;  /* 0x0000000000ff782f */ /* 0x000fe20003800000 */
[----:B-1----:R-:W-:Y:S02]  /*0ad0*/  ULEA UR6, UR4, UR6, 0x18 ;  /* 0x0000000604067291 */ /* 0x002fe4000f8ec0ff */
[----:B------:R-:W-:-:S04]  /*0ae0*/  UIADD3 UR4, UPT, UPT, -UR5, 0x100000, URZ ;  /* 0x0010000005047890 */ /* 0x000fc8000fffe1ff */
[----:B------:R-:W-:Y:S02]  /*0af0*/  USHF.L.U32 UR5, UR4, 0xb, URZ ;  /* 0x0000000b04057899 */ /* 0x000fe400080006ff */
[----:B------:R-:W-:Y:S01]  /*0b00*/  USHF.L.U32 UR4, UR4, 0x1, URZ ;  /* 0x0000000104047899 */ /* 0x000fe200080006ff */
[----:B------:R-:W1:Y:S11]  /*0b10*/  FENCE.VIEW.ASYNC.S ;  /* 0x00000000000073c6 */ /* 0x000e760000000000 */
[----:B-1----:R2:W1:Y:S01]  /*0b20*/  SYNCS.EXCH.64 URZ, [UR6+0x180], UR4 ;  /* 0x0001800406ff75b2 */ /* 0x0024620008000100 */
[----:B------:R2:W1:Y:S02]  /*0b30*/  SYNCS.EXCH.64 URZ, [UR6+0x188], UR4 ;  /* 0x0001880406ff75b2 */ /* 0x0004640008000100 */
[----:B--2---:R-:W-:Y:S01]  /*0b40*/  NOP ;  /* 0x0000000000007918 */ /* 0x004fe20000000000 */
.L_x_12:
[----:B------:R-:W2:Y:S01]  /*0b50*/  SHFL.IDX PT, R2, R86, RZ, 0x1f ;  /* 0x00001fff56027589 */ /* 0x000ea200000e0000 */
[----:B------:R-:W-:Y:S01]  /*0b60*/  NOP ;  /* 0x0000000000007918 */ /* 0x000fe20000000000 */
[----:B--2---:R-:W-:-:S13]  /*0b70*/  ISETP.NE.AND P0, PT, R2, 0x4, PT ;  /* 0x000000040200780c */ /* 0x004fda0003f05270 */
[----:B------:R-:W-:Y:S05]  /*0b80*/  @P0 BRA `(.L_x_13) ;  /* 0x00000000004c0947 */ /* 0x000fea0003800000 */
[----:B-1----:R-:W1:Y:S01]  /*0b90*/  S2UR UR6, SR_CgaCtaId ;  /* 0x00000000000679c3 */ /* 0x002e620000008800 */
[----:B------:R-:W-:Y:S01]  /*0ba0*/  UMOV UR4, 0x720 ;  /* 0x0000072000047882 */ /* 0x000fe20000000000 */
[----:B------:R-:W-:Y:S01]  /*0bb0*/  UMOV UR5, 0x400 ;  /* 0x0000040000057882 */ /* 0x000fe20000000000 */
[----:B------:R-:W-:Y:S01]  /*0bc0*/  USEL UR4, UR4, 0x620, UP3 ;  /* 0x0000062004047887 */ /* 0x000fe20009800000 */
[----:B------:R-:W-:Y:S01]  /*0bd0*/  UMOV UR8, 0x1 ;  /* 0x0000000100087882 */ /* 0x000fe20000000000 */
[----:B------:R-:W-:Y:S01]  /*0be0*/  ELECT P0, URZ, PT ;  /* 0x0000000000ff782f */ /* 0x000fe20003800000 */
[----:B------:R-:W-:-:S04]  /*0bf0*/  UIADD3 UR8, UPT, UPT, -UR8, 0x100000, URZ ;  /* 0x0010000008087890 */ /* 0x000fc8000fffe1ff */
[----:B------:R-:W-:Y:S02]  /*0c00*/  USHF.L.U32 UR9, UR8, 0xb, URZ ;  /* 0x0000000b08097899 */ /* 0x000fe400080006ff */
[----:B------:R-:W-:Y:S02]  /*0c10*/  USHF.L.U32 UR8, UR8, 0x1, URZ ;  /* 0x0000000108087899 */ /* 0x000fe400080006ff */
[----:B-1----:R-:W-:Y:S02]  /*0c20*/  ULEA UR6, UR6, UR5, 0x18 ;  /* 0x0000000506067291 */ /* 0x002fe4000f8ec0ff */
[----:B------:R-:W-:-:S04]  /*0c30*/  UIADD3 UR4, UPT, UPT, -UR4, 0x100000, URZ ;  /* 0x0010000004047890 */ /* 0x000fc8000fffe1ff */
[----:B------:R-:W-:Y:S02]  /*0c40*/  USHF.L.U32 UR5, UR4, 0xb, URZ ;  /* 0x0000000b04057899 */ /* 0x000fe400080006ff */
[----:B------:R-:W-:Y:S01]  /*0c50*/  USHF.L.U32 UR4, UR4, 0x1, URZ ;  /* 0x0000000104047899 */ /* 0x000fe200080006ff */
[----:B------:R-:W1:Y:S03]  /*0c60*/  FENCE.VIEW.ASYNC.S ;  /* 0x00000000000073c6 */ /* 0x000e660000000000 */
[----:B-1----:R2:W1:Y:S08]  /*0c70*/  SYNCS.EXCH.64 URZ, [UR6+0x190], UR8 ;  /* 0x0001900806ff75b2 */ /* 0x0024700008000100 */
[----:B------:R2:W1:Y:S01]  /*0c80*/  SYNCS.EXCH.64 URZ, [UR6+0x1a0], UR4 ;  /* 0x0001a00406ff75b2 */ /* 0x0004620008000100 */
[----:B------:R2:W1:Y:S01]  /*0c90*/  SYNCS.EXCH.64 URZ, [UR6+0x198], UR8 ;  /* 0x0001980806ff75b2 */ /* 0x0004620008000100 */
[----:B------:R2:W1:Y:S02]  /*0ca0*/  SYNCS.EXCH.64 URZ, [UR6+0x1a8], UR4 ;  /* 0x0001a80406ff75b2 */ /* 0x0004640008000100 */
[----:B--2---:R-:W-:Y:S01]  /*0cb0*/  NOP ;  /* 0x0000000000007918 */ /* 0x004fe20000000000 */
.L_x_13:
[----:B------:R-:W2:Y:S01]  /*0cc0*/  SHFL.IDX PT, R2, R86, RZ, 0x1f ;  /* 0x00001fff56027589 */ /* 0x000ea200000e0000 */
[----:B------:R-:W-:Y:S01]  /*0cd0*/  NOP ;  /* 0x0000000000007918 */ /* 0x000fe20000000000 */
[----:B--2---:R-:W-:-:S13]  /*0ce0*/  ISETP.NE.AND P0, PT, R2, 0x5, PT ;  /* 0x000000050200780c */ /* 0x004fda0003f05270 */
[----:B------:R-:W-:Y:S05]  /*0cf0*/  @P0 BRA `(.L_x_14) ;  /* 0x0000000000580947 */ /* 0x000fea0003800000 */
[----:B-1----:R-:W1:Y:S01]  /*0d00*/  S2UR UR4, SR_CgaCtaId ;  /* 0x00000000000479c3 */ /* 0x002e620000008800 */
        /* <DEDUP_REMOVED lines=12> */
[----:B-1----:R2:W1:Y:S01]  /*0dd0*/  SYNCS.EXCH.64 URZ, [UR4+0x1b0], UR8 ;  /* 0x0001b00804ff75b2 */ /* 0x0024620008000100 */
[----:B------:R2:W1:Y:S01]  /*0de0*/  SYNCS.EXCH.64 URZ, [UR4+0x1d0], UR6 ;  /* 0x0001d00604ff75b2 */ /* 0x0004620008000100 */
[----:B------:R2:W1:Y:S01]  /*0df0*/  SYNCS.EXCH.64 URZ, [UR4+0x1b8], UR8 ;  /* 0x0001b80804ff75b2 */ /* 0x0004620008000100 */
[----:B------:R2:W1:Y:S01]  /*0e00*/  SYNCS.EXCH.64 URZ, [UR4+0x1d8], UR6 ;  /* 0x0001d80604ff75b2 */ /* 0x0004620008000100 */
[----:B------:R2:W1:Y:S01]  /*0e10*/  SYNCS.EXCH.64 URZ, [UR4+0x1c0], UR8 ;  /* 0x0001c00804ff75b2 */ /* 0x0004620008000100 */
[----:B------:R2:W1:Y:S01]  /*0e20*/  SYNCS.EXCH.64 URZ, [UR4+0x1e0], UR6 ;  /* 0x0001e00604ff75b2 */ /* 0x0004620008000100 */
[----:B------:R2:W1:Y:S01]  /*0e30*/  SYNCS.EXCH.64 URZ, [UR4+0x1c8], UR8 ;  /* 0x0001c80804ff75b2 */ /* 0x0004620008000100 */
[----:B------:R2:W1:Y:S02]  /*0e40*/  SYNCS.EXCH.64 URZ, [UR4+0x1e8], UR6 ;  /* 0x0001e80604ff75b2 */ /* 0x0004640008000100 */
[----:B--2---:R-:W-:Y:S01]  /*0e50*/  NOP ;  /* 0x0000000000007918 */ /* 0x004fe20000000000 */
.L_x_14:
[----:B------:R-:W2:Y:S01]  /*0e60*/  SHFL.IDX PT, R2, R86, RZ, 0x1f ;  /* 0x00001fff56027589 */ /* 0x000ea200000e0000 */
[----:B------:R-:W-:Y:S01]  /*0e70*/  NOP ;  /* 0x0000000000007918 */ /* 0x000fe20000000000 */
[----:B--2---:R-:W-:-:S13]  /*0e80*/  ISETP.NE.AND P0, PT, R2, 0x3, PT ;  /* 0x000000030200780c */ /* 0x004fda0003f05270 */
[----:B------:R-:W-:Y:S05]  /*0e90*/  @P0 BRA `(.L_x_15) ;  /* 0x0000000000380947 */ /* 0x000fea0003800000 */
[----:B------:R-:W2:Y:S01]  /*0ea0*/  S2UR UR5, SR_CgaCtaId ;  /* 0x00000000000579c3 */ /* 0x000ea20000008800 */
[----:B-1----:R-:W-:Y:S01]  /*0eb0*/  UMOV UR4, 0x400 ;  /* 0x0000040000047882 */ /* 0x002fe20000000000 */
[----:B------:R-:W-:Y:S01]  /*0ec0*/  UMOV UR6, 0x20 ;  /* 0x0000002000067882 */ /* 0x000fe20000000000 */
[----:B------:R-:W-:Y:S01]  /*0ed0*/  ELECT P0, URZ, PT ;  /* 0x0000000000ff782f */ /* 0x000fe20003800000 */
[----:B------:R-:W-:-:S04]  /*0ee0*/  UIADD3 UR6, UPT, UPT, -UR6, 0x100000, URZ ;  /* 0x0010000006067890 */ /* 0x000fc8000fffe1ff */
[----:B------:R-:W-:Y:S02]  /*0ef0*/  USHF.L.U32 UR7, UR6, 0xb, URZ ;  /* 0x0000000b06077899 */ /* 0x000fe400080006ff */
[----:B------:R-:W-:Y:S02]  /*0f00*/  USHF.L.U32 UR6, UR6, 0x1, URZ ;  /* 0x0000000106067899 */ /* 0x000fe400080006ff */
[----:B--2---:R-:W-:Y:S01]  /*0f10*/  ULEA UR4, UR5, UR4, 0x18 ;  /* 0x0000000405047291 */ /* 0x004fe2000f8ec0ff */
[----:B------:R-:W1:Y:S11]  /*0f20*/  FENCE.VIEW.ASYNC.S ;  /* 0x00000000000073c6 */ /* 0x000e760000000000 */
[----:B-1----:R2:W1:Y:S01]  /*0f30*/  SYNCS.EXCH.64 URZ, [UR4+0x1f0], UR6 ;  /* 0x0001f00604ff75b2 */ /* 0x0024620008000100 */
[----:B------:R2:W1:Y:S01]  /*0f40*/  SYNCS.EXCH.64 URZ, [UR4+0x200], UR6 ;  /* 0x0002000604ff75b2 */ /* 0x0004620008000100 */
[----:B------:R2:W1:Y:S01]  /*0f50*/  SYNCS.EXCH.64 URZ, [UR4+0x1f8], UR6 ;  /* 0x0001f80604ff75b2 */ /* 0x0004620008000100 */
[----:B------:R2:W1:Y:S02]  /*0f60*/  SYNCS.EXCH.64 URZ, [UR4+0x208], UR6 ;  /* 0x0002080604ff75b2 */ /* 0x0004640008000100 */
[----:B--2---:R-:W-:Y:S01]  /*0f70*/  NOP ;  /* 0x0000000000007918 */ /* 0x004fe20000000000 */
.L_x_15:
[----:B-1----:R-:W1:Y:S01]  /*0f80*/  LDCU UR4, c[0x0][0x36c] ;  /* 0x00006d80ff0477ac */ /* 0x002e620008000800 */
[----:B------:R-:W-:Y:S01]  /*0f90*/  ISETP.NE.OR P3, PT, R0, 0x2, !P3 ;  /* 0x000000020000780c */ /* 0x000fe20005f65670 */
[----:B------:R-:W-:Y:S01]  /*0fa0*/  NOP ;  /* 0x0000000000007918 */ /* 0x000fe20000000000 */
[----:B------:R-:W-:Y:S01]  /*0fb0*/  LOP3.LUT R0, R95, 0x1f, RZ, 0xc0, !PT ;  /* 0x0000001f5f007812 */ /* 0x000fe200078ec0ff */
[----:B------:R-:W-:Y:S02]  /*0fc0*/  UISETP.NE.AND UP4, UPT, UR18, 0x2, UPT ;  /* 0x000000021200788c */ /* 0x000fe4000bf85270 */
[----:B------:R-:W-:Y:S02]  /*0fd0*/  UISETP.NE.AND UP5, UPT, UR18, URZ, UPT ;  /* 0x000000ff1200728c */ /* 0x000fe4000bfa5270 */
[----:B-1----:R-:W-:-:S09]  /*0fe0*/  UISETP.EQ.U32.AND UP6, UPT, UR4, 0x1, UPT ;  /* 0x000000010400788c */ /* 0x002fd2000bfc2070 */
[----:B------:R-:W-:Y:S05]  /*0ff0*/  BRA.U !UP6, `(.L_x_16) ;  /* 0x000000010e087547 */ /* 0x000fea000b800000 */
[----:B---34-:R-:W-:Y:S01]  /*1000*/  UCGABAR_ARV ;  /* 0x00000000000079c7 */ /* 0x018fe20008000000 */
[----:B------:R-:W-:Y:S05]  /*1010*/  BRA `(.L_x_17) ;  /* 0x0000000000047947 */ /* 0x000fea0003800000 */
.L_x_16:
[----:B---34-:R-:W-:Y:S01]  /*1020*/  NOP ;  /* 0x0000000000007918 */ /* 0x018fe20000000000 */
.L_x_17:
[----:B------:R-:W1:Y:S01]  /*1030*/  S2UR UR30, SR_CTAID.X ;  /* 0x00000000001e79c3 */ /* 0x000e620000002500 */
[----:B------:R-:W-:-:S05]  /*1040*/  CS2R.32 R87, SR_CgaSize ;  /* 0x0000000000577805 */ /* 0x000fca0000008a00 */
[----:B------:R-:W-:-:S05]  /*1050*/  IMAD R87, R87, -0xa0, RZ ;  /* 0xffffff6057577824 */ /* 0x000fca00078e02ff */
[----:B------:R-:W-:-:S14]  /*1060*/  R2UR UR5, R87 ;  /* 0x00000000570572ca */ /* 0x000fdc00000e0000 */
[----:B------:R-:W2:Y:S01]  /*1070*/  LDCU UR5, c[0x0][UR5+0x2b0] ;  /* 0x00005600050577ac */ /* 0x000ea20008000800 */
[----:B------:R-:W-:-:S05]  /*1080*/  CS2R.32 R87, SR_CgaSize ;  /* 0x0000000000577805 */ /* 0x000fca0000008a00 */
[----:B------:R-:W-:-:S05]  /*1090*/  IMAD R87, R87, -0xa0, RZ ;  /* 0xffffff6057577824 */ /* 0x000fca00078e02ff */
[----:B------:R-:W-:-:S14]  /*10a0*/  R2UR UR4, R87 ;  /* 0x00000000570472ca */ /* 0x000fdc00000e0000 */
[----:B------:R-:W3:Y:S01]  /*10b0*/  LDCU UR4, c[0x0][UR4+0x2b4] ;  /* 0x00005680040477ac */ /* 0x000ee20008000800 */
[----:B------:R-:W4:Y:S01]  /*10c0*/  S2UR UR31, SR_CTAID.Y ;  /* 0x00000000001f79c3 */ /* 0x000f220000002600 */
[----:B------:R-:W-:-:S05]  /*10d0*/  CS2R.32 R87, SR_CgaSize ;  /* 0x0000000000577805 */ /* 0x000fca0000008a00 */
[----:B------:R-:W-:-:S05]  /*10e0*/  IMAD R87, R87, -0xa0, RZ ;  /* 0xffffff6057577824 */ /* 0x000fca00078e02ff */
[----:B------:R-:W-:-:S14]  /*10f0*/  R2UR UR7, R87 ;  /* 0x00000000570772ca */ /* 0x000fdc00000e0000 */
[----:B------:R-:W3:Y:S01]  /*1100*/  LDCU UR7, c[0x0][UR7+0x2a4] ;  /* 0x00005480070777ac */ /* 0x000ee20008000800 */
[----:B------:R-:W-:-:S05]  /*1110*/  CS2R.32 R87, SR_CgaSize ;  /* 0x0000000000577805 */ /* 0x000fca0000008a00 */
[----:B------:R-:W-:-:S05]  /*1120*/  IMAD R87, R87, -0xa0, RZ ;  /* 0xffffff6057577824 */ /* 0x000fca00078e02ff */
[----:B------:R-:W-:-:S14]  /*1130*/  R2UR UR59, R87 ;  /* 0x00000000573b72ca */ /* 0x000fdc00000e0000 */
[----:B------:R-:W3:Y:S01]  /*1140*/  LDCU UR59, c[0x0][UR59+0x2a0] ;  /* 0x000054003b3b77ac */ /* 0x000ee20008000800 */
[----:B------:R-:W3:Y:S01]  /*1150*/  S2UR UR8, SR_CgaCtaId ;  /* 0x00000000000879c3 */ /* 0x000ee20000008800 */
[----:B------:R-:W3:Y:S01]  /*1160*/  LDCU UR19, c[0x0][0xb24] ;  /* 0x00016480ff1377ac */ /* 0x000ee20008000800 */
[----:B------:R-:W3:Y:S01]  /*1170*/  LDCU UR42, c[0x0][0xb24] ;  /* 0x00016480ff2a77ac */ /* 0x000ee20008000800 */
[----:B-1----:R-:W-:Y:S01]  /*1180*/  I2FP.F32.U32 R3, UR30 ;  /* 0x0000001e00037c45 */ /* 0x002fe20008201000 */
[----:B------:R-:W1:Y:S04]  /*1190*/  LDCU UR22, c[0x0][0xb30] ;  /* 0x00016600ff1677ac */ /* 0x000e680008000800 */
[----:B--2---:R-:W-:Y:S01]  /*11a0*/  FMUL R3, R3, UR5 ;  /* 0x0000000503037c20 */ /* 0x004fe20008400000 */
[----:B----4-:R-:W-:-:S05]  /*11b0*/  I2FP.F32.U32 R2, UR31 ;  /* 0x0000001f00027c45 */ /* 0x010fca0008201000 */
[----:B------:R-:W2:Y:S01]  /*11c0*/  F2I.U32.TRUNC.NTZ R3, R3 ;  /* 0x0000000300037305 */ /* 0x000ea2000020f000 */
[----:B---3--:R-:W-:Y:S01]  /*11d0*/  FMUL R2, R2, UR4 ;  /* 0x0000000402027c20 */ /* 0x008fe20008400000 */
[----:B------:R-:W-:-:S06]  /*11e0*/  USHF.L.U32 UR28, UR8, 0xa, URZ ;  /* 0x0000000a081c7899 */ /* 0x000fcc00080006ff */
[----:B------:R-:W3:Y:S01]  /*11f0*/  F2I.U32.TRUNC.NTZ R2, R2 ;  /* 0x0000000200027305 */ /* 0x000ee2000020f000 */
[----:B------:R-:W-:Y:S01]  /*1200*/  ULOP3.LUT UR28, UR28, 0x1c00, URZ, 0xc0, !UPT ;  /* 0x00001c001c1c7892 */ /* 0x000fe2000f8ec0ff */
[----:B--2---:R-:W-:Y:S02]  /*1210*/  R2UR UR4, R3 ;  /* 0x00000000030472ca */ /* 0x004fe400000e0000 */
[----:B---3--:R-:W-:Y:S02]  /*1220*/  R2UR UR6, R2 ;  /* 0x00000000020672ca */ /* 0x008fe400000e0000 */
[----:B------:R-:W-:-:S09]  /*1230*/  PRMT R2, RZ, 0x7610, R2 ;  /* 0x00007610ff027816 */ /* 0x000fd20000000002 */
[----:B------:R-:W-:-:S04]  /*1240*/  UIADD3 UR5, UPT, UPT, -UR4, URZ, URZ ;  /* 0x000000ff04057290 */ /* 0x000fc8000fffe1ff */
[----:B------:R-:W-:Y:S02]  /*1250*/  UIMAD UR59, UR59, UR5, UR30 ;  /* 0x000000053b3b72a4 */ /* 0x000fe4000f8e021e */
[----:B------:R-:W-:-:S04]  /*1260*/  UIADD3 UR4, UPT, UPT, -UR6, URZ, URZ ;  /* 0x000000ff06047290 */ /* 0x000fc8000fffe1ff */
[----:B------:R-:W-:-:S06]  /*1270*/  UIMAD UR4, UR7, UR4, UR31 ;  /* 0x00000004070472a4 */ /* 0x000fcc000f8e021f */
[----:B------:R-:W-:Y:S01]  /*1280*/  IMAD.U32 R87, RZ, RZ, UR4 ;  /* 0x00000004ff577e24 */ /* 0x000fe2000f8e00ff */
[----:B-1----:R-:W-:Y:S06]  /*1290*/  BRA.U UP5, `(.L_x_18) ;  /* 0x00000001057c7547 */ /* 0x002fec000b800000 */
[----:B------:R-:W-:-:S13]  /*12a0*/  R2UR UR9, R87 ;  /* 0x00000000570972ca */ /* 0x000fda00000e0000 */
[----:B------:R-:W-:-:S04]  /*12b0*/  UISETP.NE.AND UP0, UPT, UR9, URZ, UPT ;  /* 0x000000ff0900728c */ /* 0x000fc8000bf05270 */
[----:B------:R-:W-:Y:S02]  /*12c0*/  USEL UR5, URZ, 0x2, UP0 ;  /* 0x00000002ff057887 */ /* 0x000fe40008000000 */
[----:B------:R-:W-:Y:S02]  /*12d0*/  USEL UR4, URZ, 0x4, UP0 ;  /* 0x00000004ff047887 */ /* 0x000fe40008000000 */
[----:B------:R-:W-:Y:S02]  /*12e0*/  USEL UR7, URZ, 0x8, UP0 ;  /* 0x00000008ff077887 */ /* 0x000fe40008000000 */
[----:B------:R-:W-:Y:S02]  /*12f0*/  USEL UR6, URZ, 0x10, UP0 ;  /* 0x00000010ff067887 */ /* 0x000fe40008000000 */
[----:B------:R-:W-:Y:S02]  /*1300*/  USEL UR8, URZ, 0x20, UP0 ;  /* 0x00000020ff087887 */ /* 0x000fe40008000000 */
[----:B------:R-:W-:-:S02]  /*1310*/  USEL UR12, URZ, 0x40, UP0 ;  /* 0x00000040ff0c7887 */ /* 0x000fc40008000000 */
[----:B------:R-:W-:Y:S02]  /*1320*/  USEL UR13, URZ, 0x80, UP0 ;  /* 0x00000080ff0d7887 */ /* 0x000fe40008000000 */
[----:B------:R-:W-:-:S04]  /*1330*/  UISETP.NE.AND UP0, UPT, UR9, URZ, UPT ;  /* 0x000000ff0900728c */ /* 0x000fc8000bf05270 */
[----:B------:R-:W-:-:S04]  /*1340*/  UISETP.EQ.OR UP0, UPT, UR59, URZ, !UP0 ;  /* 0x000000ff3b00728c */ /* 0x000fc8000c702670 */
[----:B------:R-:W-:Y:S02]  /*1350*/  USEL UR11, URZ, 0x1, !UP0 ;  /* 0x00000001ff0b7887 */ /* 0x000fe4000c000000 */
[----:B------:R-:W-:-:S04]  /*1360*/  UISETP.NE.AND UP0, UPT, UR59, 0x1, UPT ;  /* 0x000000013b00788c */ /* 0x000fc8000bf05270 */
[----:B------:R-:W-:Y:S02]  /*1370*/  USEL UR10, UR5, 0x2, UP0 ;  /* 0x00000002050a7887 */ /* 0x000fe40008000000 */
[----:B------:R-:W-:-:S04]  /*1380*/  UISETP.NE.AND UP0, UPT, UR59, 0x2, UPT ;  /* 0x000000023b00788c */ /* 0x000fc8000bf05270 */
[----:B------:R-:W-:Y:S02]  /*1390*/  USEL UR4, UR4, 0x4, UP0 ;  /* 0x0000000404047887 */ /* 0x000fe40008000000 */
[----:B------:R-:W-:Y:S02]  /*13a0*/  UISETP.NE.AND UP0, UPT, UR59, 0x3, UPT ;  /* 0x000000033b00788c */ /* 0x000fe4000bf05270 */
[----:B------:R-:W-:Y:S02]  /*13b0*/  UIADD3 UR4, UPT, UPT, UR4, UR10, UR11 ;  /* 0x0000000a04047290 */ /* 0x000fe4000fffe00b */
        /* <DEDUP_REMOVED lines=10> */
[----:B------:R-:W-:-:S04]  /*1460*/  USEL UR5, UR13, 0x80, UP0 ;  /* 0x000000800d057887 */ /* 0x000fc80008000000 */
[----:B------:R-:W-:-:S06]  /*1470*/  UIADD3 UR4, UPT, UPT, UR4, UR5, URZ ;  /* 0x0000000504047290 */ /* 0x000fcc000fffe0ff */
[----:B------:R-:W-:-:S07]  /*1480*/  MOV R2, UR4 ;  /* 0x0000000400027c02 */ /* 0x000fce0008000f00 */
.L_x_18:
[----:B------:R-:W1:Y:S01]  /*1490*/  S2UR UR36, SR_CTAID.Z ;  /* 0x00000000002479c3 */ /* 0x000e620000002700 */
[----:B------:R-:W-:-:S09]  /*14a0*/  UISETP.GE.AND UP0, UPT, UR19, 0x1, UPT ;  /* 0x000000011300788c */ /* 0x000fd2000bf06270 */
[----:B------:R-:W-:Y:S05]  /*14b0*/  BRA.U !UP0, `(.L_x_19) ;  /* 0x0000000108d47547 */ /* 0x000fea000b800000 */
[----:B------:R-:W2:Y:S01]  /*14c0*/  LDCU.128 UR12, c[0x0][0xb10] ;  /* 0x00016200ff0c77ac */ /* 0x000ea20008000c00 */
[----:B------:R-:W3:Y:S01]  /*14d0*/  LDCU UR20, c[0x0][0xb0c] ;  /* 0x00016180ff1477ac */ /* 0x000ee20008000800 */
[----:B------:R-:W4:Y:S01]  /*14e0*/  LDCU UR6, c[0x0][0x370] ;  /* 0x00006e00ff0677ac */ /* 0x000f220008000800 */
[----:B------:R-:W1:Y:S01]  /*14f0*/  LDCU UR7, c[0x0][0x374] ;  /* 0x00006e80ff0777ac */ /* 0x000e620008000800 */
[----:B------:R-:W1:Y:S01]  /*1500*/  LDCU UR21, c[0x0][0xb20] ;  /* 0x00016400ff1577ac */ /* 0x000e620008000800 */
[----:B--2---:R-:W-:Y:S02]  /*1510*/  UIMAD.WIDE.U32 UR4, UR30, UR12, URZ ;  /* 0x0000000c1e0472a5 */ /* 0x004fe4000f8e00ff */
[----:B---3--:R-:W-:Y:S01]  /*1520*/  UISETP.NE.AND UP0, UPT, UR20, 0x1, UPT ;  /* 0x000000011400788c */ /* 0x008fe2000bf05270 */
[----:B------:R-:W2:Y:S01]  /*1530*/  LDCU.64 UR8, c[0x0][0xb28] ;  /* 0x00016500ff0877ac */ /* 0x000ea20008000a00 */
[----:B----4-:R-:W-:-:S03]  /*1540*/  UIMAD.WIDE.U32 UR10, UR6, UR12, URZ ;  /* 0x0000000c060a72a5 */ /* 0x010fc6000f8e00ff */
[----:B------:R-:W-:Y:S01]  /*1550*/  UMOV UR4, UR5 ;  /* 0x0000000500047c82 */ /* 0x000fe20008000000 */
[----:B------:R-:W-:Y:S02]  /*1560*/  UISETP.NE.AND UP2, UPT, UR19, 0x1, UPT ;  /* 0x000000011300788c */ /* 0x000fe4000bf45270 */
[----:B------:R-:W-:Y:S01]  /*1570*/  USHF.R.U32.HI UR4, URZ, UR13, UR4 ;  /* 0x0000000dff047299 */ /* 0x000fe20008011604 */
[----:B------:R-:W-:Y:S01]  /*1580*/  UMOV UR10, UR11 ;  /* 0x0000000b000a7c82 */ /* 0x000fe20008000000 */
[----:B------:R-:W-:Y:S02]  /*1590*/  UIMAD.WIDE.U32 UR16, UR31, UR15, URZ ;  /* 0x0000000f1f1072a5 */ /* 0x000fe4000f8e00ff */
[----:B------:R-:W-:Y:S02]  /*15a0*/  USEL UR5, UR30, UR4, !UP0 ;  /* 0x000000041e057287 */ /* 0x000fe4000c000000 */
[----:B------:R-:W-:Y:S02]  /*15b0*/  @UP0 USHF.R.U32.HI UR6, URZ, UR13, UR10 ;  /* 0x0000000dff060299 */ /* 0x000fe4000801160a */
[----:B------:R-:W-:-:S02]  /*15c0*/  UISETP.NE.AND UP0, UPT, UR14, 0x1, UPT ;  /* 0x000000010e00788c */ /* 0x000fc4000bf05270 */
[----:B-1----:R-:W-:Y:S02]  /*15d0*/  UIMAD.WIDE.U32 UR10, UR7, UR15, URZ ;  /* 0x0000000f070a72a5 */ /* 0x002fe4000f8e00ff */
[----:B--2---:R-:W-:Y:S01]  /*15e0*/  UIMAD.WIDE.U32 UR12, UR6, UR8, URZ ;  /* 0x00000008060c72a5 */ /* 0x004fe2000f8e00ff */
[----:B------:R-:W-:Y:S02]  /*15f0*/  UMOV UR4, UR17 ;  /* 0x0000001100047c82 */ /* 0x000fe40008000000 */
[----:B------:R-:W-:Y:S02]  /*1600*/  USHF.R.U32.HI UR4, URZ, UR21, UR4 ;  /* 0x00000015ff047299 */ /* 0x000fe40008011604 */
[----:B------:R-:W-:Y:S02]  /*1610*/  UMOV UR10, UR11 ;  /* 0x0000000b000a7c82 */ /* 0x000fe40008000000 */
[----:B------:R-:W-:Y:S01]  /*1620*/  UMOV UR12, UR13 ;  /* 0x0000000d000c7c82 */ /* 0x000fe20008000000 */
[----:B------:R-:W-:-:S02]  /*1630*/  @UP0 USHF.R.U32.HI UR7, URZ, UR21, UR10 ;  /* 0x00000015ff070299 */ /* 0x000fc4000801160a */
[----:B------:R-:W-:Y:S02]  /*1640*/  USEL UR4, UR31, UR4, !UP0 ;  /* 0x000000041f047287 */ /* 0x000fe4000c000000 */
[----:B------:R-:W-:Y:S02]  /*1650*/  UIMAD.WIDE.U32 UR10, UR7, UR8, URZ ;  /* 0x00000008070a72a5 */ /* 0x000fe4000f8e00ff */
[----:B------:R-:W-:Y:S02]  /*1660*/  @UP2 USHF.R.U32.HI UR6, URZ, UR9, UR12 ;  /* 0x00000009ff062299 */ /* 0x000fe4000801160c */
[----:B------:R-:W-:-:S03]  /*1670*/  UIMAD.WIDE.U32 UR12, UR4, UR8, URZ ;  /* 0x00000008040c72a5 */ /* 0x000fc6000f8e00ff */
[----:B------:R-:W-:Y:S02]  /*1680*/  UMOV UR10, UR11 ;  /* 0x0000000b000a7c82 */ /* 0x000fe40008000000 */
[----:B------:R-:W-:Y:S02]  /*1690*/  @UP2 USHF.R.U32.HI UR7, URZ, UR9, UR10 ;  /* 0x00000009ff072299 */ /* 0x000fe4000801160a */
[----:B------:R-:W-:Y:S02]  /*16a0*/  UIMAD UR10, UR6, UR19, URZ ;  /* 0x00000013060a72a4 */ /* 0x000fe4000f8e02ff */
[----:B------:R-:W-:-:S04]  /*16b0*/  UIMAD UR7, UR7, UR19, URZ ;  /* 0x00000013070772a4 */ /* 0x000fc8000f8e02ff */
[----:B------:R-:W-:-:S03]  /*16c0*/  UISETP.GE.AND UP0, UPT, UR4, UR7, UPT ;  /* 0x000000070400728c */ /* 0x000fc6000bf06270 */
[----:B------:R-:W-:Y:S01]  /*16d0*/  UMOV UR7, UR13 ;  /* 0x0000000d00077c82 */ /* 0x000fe20008000000 */
[----:B------:R-:W-:Y:S02]  /*16e0*/  UISETP.GE.OR UP0, UPT, UR5, UR10, UP0 ;  /* 0x0000000a0500728c */ /* 0x000fe40008706670 */
[----:B------:R-:W-:Y:S02]  /*16f0*/  UIMAD.WIDE.U32 UR10, UR5, UR8, URZ ;  /* 0x00000008050a72a5 */ /* 0x000fe4000f8e00ff */
[----:B------:R-:W-:Y:S02]  /*1700*/  USHF.R.U32.HI UR7, URZ, UR9, UR7 ;  /* 0x00000009ff077299 */ /* 0x000fe40008011607 */
[----:B------:R-:W-:Y:S02]  /*1710*/  UIADD3 UR10, UPT, UPT, -UR4, URZ, URZ ;  /* 0x000000ff040a7290 */ /* 0x000fe4000fffe1ff */
[----:B------:R-:W-:Y:S02]  /*1720*/  USEL UR7, UR4, UR7, !UP2 ;  /* 0x0000000704077287 */ /* 0x000fe4000d000000 */
[----:B------:R-:W-:Y:S01]  /*1730*/  UIMAD UR10, UR14, UR10, UR31 ;  /* 0x0000000a0e0a72a4 */ /* 0x000fe2000f8e021f */
[----:B------:R-:W-:Y:S01]  /*1740*/  @!UP0 UMOV UR8, UR11 ;  /* 0x0000000b00088c82 */ /* 0x000fe20008000000 */
[----:B------:R-:W-:-:S02]  /*1750*/  UIADD3 UR11, UPT, UPT, -UR5, URZ, URZ ;  /* 0x000000ff050b7290 */ /* 0x000fc4000fffe1ff */
[----:B------:R-:W-:Y:S02]  /*1760*/  @!UP0 USHF.R.U32.HI UR8, URZ, UR9, UR8 ;  /* 0x00000009ff088299 */ /* 0x000fe40008011608 */
[----:B------:R-:W-:Y:S02]  /*1770*/  UIADD3 UR9, UPT, UPT, -UR7, URZ, URZ ;  /* 0x000000ff07097290 */ /* 0x000fe4000fffe1ff */
[----:B------:R-:W-:Y:S02]  /*1780*/  @!UP0 USEL UR8, UR5, UR8, !UP2 ;  /* 0x0000000805088287 */ /* 0x000fe4000d000000 */
[----:B------:R-:W-:Y:S02]  /*1790*/  UIMAD UR9, UR19, UR9, UR4 ;  /* 0x00000009130972a4 */ /* 0x000fe4000f8e0204 */
[----:B------:R-:W-:Y:S02]  /*17a0*/  @!UP0 UIADD3 UR7, UPT, UPT, UR7, -UR8, URZ ;  /* 0x8000000807078290 */ /* 0x000fe4000fffe0ff */
[----:B------:R-:W-:-:S02]  /*17b0*/  @!UP0 UIMAD UR6, UR9, UR6, UR8 ;  /* 0x00000006090682a4 */ /* 0x000fc4000f8e0208 */
[----:B------:R-:W-:Y:S02]  /*17c0*/  @!UP0 UIMAD UR4, UR7, UR19, UR5 ;  /* 0x00000013070482a4 */ /* 0x000fe4000f8e0205 */
[----:B------:R-:W-:Y:S02]  /*17d0*/  UIMAD UR30, UR20, UR11, UR30 ;  /* 0x0000000b141e72a4 */ /* 0x000fe4000f8e021e */
[----:B------:R-:W-:Y:S01]  /*17e0*/  UIMAD UR31, UR4, UR14, UR10 ;  /* 0x0000000e041f72a4 */ /* 0x000fe2000f8e020a */
[----:B------:R-:W-:Y:S02]  /*17f0*/  @!UP0 UMOV UR5, UR6 ;  /* 0x0000000600058c82 */ /* 0x000fe40008000000 */
[----:B------:R-:W-:-:S12]  /*1800*/  UIMAD UR30, UR5, UR20, UR30 ;  /* 0x00000014051e72a4 */ /* 0x000fd8000f8e021e */
.L_x_19:
[----:B------:R-:W-:-:S09]  /*1810*/  UISETP.NE.AND UP0, UPT, UR22, 0x1, UPT ;  /* 0x000000011600788c */ /* 0x000fd2000bf05270 */
[----:B------:R-:W-:Y:S05]  /*1820*/  BRA.U UP0, `(.L_x_20) ;  /* 0x0000000100407547 */ /* 0x000fea000b800000 */
[----:B------:R-:W2:Y:S01]  /*1830*/  LDCU.128 UR8, c[0x0][0xb10] ;  /* 0x00016200ff0877ac */ /* 0x000ea20008000c00 */
[----:B------:R-:W3:Y:S01]  /*1840*/  LDCU UR12, c[0x0][0xb0c] ;  /* 0x00016180ff0c77ac */ /* 0x000ee20008000800 */
[----:B------:R-:W4:Y:S01]  /*1850*/  LDCU UR13, c[0x0][0xb20] ;  /* 0x00016400ff0d77ac */ /* 0x000f220008000800 */
[----:B--2---:R-:W-:Y:S02]  /*1860*/  UIMAD.WIDE.U32 UR4, UR30, UR8, URZ ;  /* 0x000000081e0472a5 */ /* 0x004fe4000f8e00ff */
[----:B------:R-:W-:Y:S02]  /*1870*/  UIMAD.WIDE.U32 UR6, UR31, UR11, URZ ;  /* 0x0000000b1f0672a5 */ /* 0x000fe4000f8e00ff */
[----:B---3--:R-:W-:Y:S02]  /*1880*/  UISETP.NE.AND UP0, UPT, UR12, 0x1, UPT ;  /* 0x000000010c00788c */ /* 0x008fe4000bf05270 */
[----:B------:R-:W-:-:S03]  /*1890*/  USHF.R.U32.HI UR5, URZ, UR9, UR5 ;  /* 0x00000009ff057299 */ /* 0x000fc60008011605 */
[----:B------:R-:W-:Y:S01]  /*18a0*/  UMOV UR4, UR7 ;  /* 0x0000000700047c82 */ /* 0x000fe20008000000 */
[----:B------:R-:W-:Y:S02]  /*18b0*/  USEL UR5, UR30, UR5, !UP0 ;  /* 0x000000051e057287 */ /* 0x000fe4000c000000 */
[----:B------:R-:W-:Y:S02]  /*18c0*/  UISETP.NE.AND UP0, UPT, UR10, 0x1, UPT ;  /* 0x000000010a00788c */ /* 0x000fe4000bf05270 */
[----:B----4-:R-:W-:-:S04]  /*18d0*/  USHF.R.U32.HI UR4, URZ, UR13, UR4 ;  /* 0x0000000dff047299 */ /* 0x010fc80008011604 */
[----:B------:R-:W-:-:S04]  /*18e0*/  USEL UR4, UR31, UR4, !UP0 ;  /* 0x000000041f047287 */ /* 0x000fc8000c000000 */
[----:B------:R-:W-:Y:S02]  /*18f0*/  UIADD3 UR6, UPT, UPT, UR5, -UR4, URZ ;  /* 0x8000000405067290 */ /* 0x000fe4000fffe0ff */
[----:B------:R-:W-:Y:S02]  /*1900*/  UIADD3 UR4, UPT, UPT, -UR5, UR4, URZ ;  /* 0x0000000405047290 */ /* 0x000fe4000fffe1ff */
[----:B------:R-:W-:Y:S02]  /*1910*/  UIMAD UR31, UR6, UR10, UR31 ;  /* 0x0000000a061f72a4 */ /* 0x000fe4000f8e021f */
[----:B------:R-:W-:-:S12]  /*1920*/  UIMAD UR30, UR4, UR12, UR30 ;  /* 0x0000000c041e72a4 */ /* 0x000fd8000f8e021e */
.L_x_20:
[----:B------:R-:W-:Y:S01]  /*1930*/  UISETP.NE.AND UP0, UPT, UR18, 0x2, UPT ;  /* 0x000000021200788c */ /* 0x000fe2000bf05270 */
[----:B------:R-:W-:Y:S09]  /*1940*/  BRA.U !UP6, `(.L_x_21) ;  /* 0x000000010e0c7547 */ /* 0x000ff2000b800000 */
[----:B------:R-:W-:Y:S01]  /*1950*/  UCGABAR_WAIT ;  /* 0x0000000000007dc7 */ /* 0x000fe20008000000 */
[----:B------:R-:W-:Y:S01]  /*1960*/  CCTL.IVALL ;  /* 0x00000000ff00798f */ /* 0x000fe20002000000 */
[----:B------:R-:W-:Y:S05]  /*1970*/  BRA `(.L_x_22) ;  /* 0x0000000000047947 */ /* 0x000fea0003800000 */
.L_x_21:
[----:B------:R-:W-:Y:S06]  /*1980*/  BAR.SYNC.DEFER_BLOCKING 0x0 ;  /* 0x0000000000007b1d */ /* 0x000fec0000010000 */
.L_x_22:
[----:B------:R-:W-:Y:S05]  /*1990*/  BRA.U UP0, `(.L_x_23) ;  /* 0x0000001900fc7547 */ /* 0x000fea000b800000 */
[----:B------:R-:W2:Y:S01]  /*19a0*/  LDCU UR6, c[0x0][0x38c] ;  /* 0x00007180ff0677ac */ /* 0x000ea20008000800 */
[----:B------:R-:W3:Y:S01]  /*19b0*/  S2UR UR8, SR_CgaCtaId ;  /* 0x00000000000879c3 */ /* 0x000ee20000008800 */
[----:B------:R-:W-:Y:S01]  /*19c0*/  PLOP3.LUT P1, PT, PT, PT, UP3, 0x80, 0x8 ;  /* 0x000000000008781c */ /* 0x000fe20003f2f038 */
[----:B------:R-:W-:Y:S01]  /*19d0*/  IMAD.MOV.U32 R12, RZ, RZ, 0x1 ;  /* 0x00000001ff0c7424 */ /* 0x000fe200078e00ff */
[----:B------:R-:W-:Y:S01]  /*19e0*/  UMOV UR7, 0x400 ;  /* 0x0000040000077882 */ /* 0x000fe20000000000 */
[----:B------:R-:W-:Y:S01]  /*19f0*/  UISETP.NE.AND UP1, UPT, UR18, URZ, UPT ;  /* 0x000000ff1200728c */ /* 0x000fe2000bf25270 */
[----:B------:R-:W-:Y:S01]  /*1a00*/  ISETP.EQ.OR P2, PT, R0, RZ, P3 ;  /* 0x000000ff0000720c */ /* 0x000fe20001f42670 */
[----:B------:R-:W-:Y:S01]  /*1a10*/  USEL UR24, URZ, 0x1, UP4 ;  /* 0x00000001ff187887 */ /* 0x000fe2000a000000 */
[----:B------:R-:W-:Y:S02]  /*1a20*/  PLOP3.LUT P1, PT, P1, PT, PT, 0x8, 0x80 ;  /* 0x000000000080781c */ /* 0x000fe40000f2e170 */
[----:B------:R-:W-:Y:S01]  /*1a30*/  CS2R R10, SRZ ;  /* 0x00000000000a7805 */ /* 0x000fe2000001ff00 */
[----:B------:R-:W-:Y:S01]  /*1a40*/  IMAD.MOV.U32 R9, RZ, RZ, RZ ;  /* 0x000000ffff097224 */ /* 0x000fe200078e00ff */
[----:B------:R-:W4:Y:S01]  /*1a50*/  LDCU UR40, c[0x0][0x370] ;  /* 0x00006e00ff2877ac */ /* 0x000f220008000800 */
[----:B------:R-:W-:Y:S01]  /*1a60*/  IMAD.MOV.U32 R8, RZ, RZ, 0x1 ;  /* 0x00000001ff087424 */ /* 0x000fe200078e00ff */
[----:B------:R-:W1:Y:S01]  /*1a70*/  LDCU.64 UR26, c[0x0][0x348] ;  /* 0x00006900ff1a77ac */ /* 0x000e620008000a00 */
[----:B--2---:R-:W-:-:S02]  /*1a80*/  UIADD3 UR5, UPT, UPT, UR6, 0x1f, URZ ;  /* 0x0000001f06057890 */ /* 0x004fc4000fffe0ff */
[----:B------:R-:W-:Y:S02]  /*1a90*/  USHF.R.U32.HI UR45, URZ, 0x5, UR28 ;  /* 0x00000005ff2d7899 */ /* 0x000fe4000801161c */
[----:B------:R-:W-:Y:S02]  /*1aa0*/  USHF.R.S32.HI UR4, URZ, 0x1f, UR5 ;  /* 0x0000001fff047899 */ /* 0x000fe40008011405 */
[----:B---3--:R-:W-:Y:S02]  /*1ab0*/  ULEA UR7, UR8, UR7, 0x18 ;  /* 0x0000000708077291 */ /* 0x008fe4000f8ec0ff */
[----:B------:R-:W-:Y:S02]  /*1ac0*/  ULEA.HI UR4, UR4, UR5, URZ, 0x5 ;  /* 0x0000000504047291 */ /* 0x000fe4000f8f28ff */
[----:B------:R-:W-:Y:S02]  /*1ad0*/  UIADD3 UR46, UPT, UPT, UR6, 0x3e, URZ ;  /* 0x0000003e062e7890 */ /* 0x000fe4000fffe0ff */
[----:B------:R-:W-:-:S02]  /*1ae0*/  USHF.R.S32.HI UR43, URZ, 0x5, UR4 ;  /* 0x00000005ff2b7899 */ /* 0x000fc40008011404 */
[----:B------:R-:W-:Y:S02]  /*1af0*/  UIADD3 UR4, UPT, UPT, UR6, -0x1, URZ ;  /* 0xffffffff06047890 */ /* 0x000fe4000fffe0ff */
[----:B------:R-:W-:Y:S02]  /*1b00*/  UISETP.LT.U32.AND UP0, UPT, UR43, 0x14, UPT ;  /* 0x000000142b00788c */ /* 0x000fe4000bf01070 */
[----:B------:R-:W-:Y:S02]  /*1b10*/  UISETP.GE.U32.AND UP2, UPT, UR4, -0x3f, UPT ;  /* 0xffffffc10400788c */ /* 0x000fe4000bf46070 */
[----:B------:R-:W-:Y:S01]  /*1b20*/  USEL UR41, UR43, 0x14, UP0 ;  /* 0x000000142b297887 */ /* 0x000fe20008000000 */
[----:B------:R-:W2:Y:S03]  /*1b30*/  LDCU UR39, c[0x0][0x374] ;  /* 0x00006e80ff2777ac */ /* 0x000ea60008000800 */
[----:B------:R-:W-:-:S02]  /*1b40*/  UIADD3 UR21, UPT, UPT, UR41, -0x1, URZ ;  /* 0xffffffff29157890 */ /* 0x000fc4000fffe0ff */
[----:B------:R-:W-:-:S03]  /*1b50*/  USEL UR24, UR24, 0x2, UP1 ;  /* 0x0000000218187887 */ /* 0x000fc60008800000 */
[----:B------:R-:W-:Y:S02]  /*1b60*/  @UP2 UIADD3 UR21, UPT, UPT, UR41, URZ, URZ ;  /* 0x000000ff29152290 */ /* 0x000fe4000fffe0ff */
[----:B------:R-:W-:Y:S02]  /*1b70*/  UIADD3 UR29, UPT, UPT, UR7, 0x10600, UR28 ;  /* 0x00010600071d7890 */ /* 0x000fe4000fffe01c */
[----:B------:R-:W-:Y:S02]  /*1b80*/  UIADD3 UR44, UPT, UPT, UR43, -UR41, URZ ;  /* 0x800000292b2c7290 */ /* 0x000fe4000fffe0ff */
[----:B------:R-:W-:Y:S01]  /*1b90*/  UIADD3 UR21, UPT, UPT, UR21, 0x1, URZ ;  /* 0x0000000115157890 */ /* 0x000fe2000fffe0ff */
[----:B-1--4-:R-:W-:-:S11]  /*1ba0*/  UMOV UR5, URZ ;  /* 0x000000ff00057c82 */ /* 0x012fd60008000000 */
.L_x_43:
[----:B-1----:R-:W1:Y:S02]  /*1bb0*/  S2UR UR4, SR_CgaCtaId ;  /* 0x00000000000479c3 */ /* 0x002e640000008800 */
[----:B-1----:R-:W-:-:S09]  /*1bc0*/  UISETP.NE.AND UP0, UPT, UR4, URZ, UPT ;  /* 0x000000ff0400728c */ /* 0x002fd2000bf05270 */
[----:B------:R-:W-:Y:S05]  /*1bd0*/  BRA.U UP0, `(.L_x_24) ;  /* 0x0000000100287547 */ /* 0x000fea000b800000 */
[----:B------:R-:W-:Y:S02]  /*1be0*/  LEA R0, R9, UR7, 0x3 ;  /* 0x0000000709007c11 */ /* 0x000fe4000f8e18ff */
[----:B------:R-:W-:-:S04]  /*1bf0*/  SHF.L.U32 R3, R8, 0x1f, RZ ;  /* 0x0000001f08037819 */ /* 0x000fc800000006ff */
[----:B------:R-:W1:Y:S02]  /*1c00*/  SYNCS.PHASECHK.TRANS64.TRYWAIT P0, [R0+URZ+0x200], R3 ;  /* 0x00020003000075a7 */ /* 0x000e6400080011ff */
[----:B-1----:R-:W-:Y:S05]  /*1c10*/  @!P0 BRA `(.L_x_25) ;  /* 0x0000008400a48947 */ /* 0x002fea0003800000 */
.L_x_149:
[----:B------:R3:W-:Y:S01]  /*1c20*/  SYNCS.ARRIVE.TRANS64.A1T0 RZ, [R0+URZ+0x1f0], RZ ;  /* 0x0001f0ff00ff79a7 */ /* 0x0007e200081000ff */
[----:B------:R-:W-:-:S05]  /*1c30*/  VIADD R9, R9, 0x1 ;  /* 0x0000000109097836 */ /* 0x000fca0000000000 */
[----:B------:R-:W-:-:S04]  /*1c40*/  ISETP.NE.AND P0, PT, R9, 0x2, PT ;  /* 0x000000020900780c */ /* 0x000fc80003f05270 */
[----:B-1----:R-:W-:Y:S02]  /*1c50*/  SEL R3, RZ, 0x1, P0 ;  /* 0x00000001ff037807 */ /* 0x002fe40000000000 */
[----:B------:R-:W-:Y:S02]  /*1c60*/  SEL R9, R9, RZ, P0 ;  /* 0x000000ff09097207 */ /* 0x000fe40000000000 */
[----:B------:R-:W-:-:S07]  /*1c70*/  LOP3.LUT R8, R8, R3, RZ, 0x3c, !PT ;  /* 0x0000000308087212 */ /* 0x000fce00078e3cff */
.L_x_24:
[----:B------:R-:W-:Y:S01]  /*1c80*/  ULEA UR4, UR5, UR7, 0x3 ;  /* 0x0000000705047291 */ /* 0x000fe2000f8e18ff */
[----:B---3--:R-:W-:Y:S01]  /*1c90*/  SHF.L.U32 R0, R12, 0x1f, RZ ;  /* 0x0000001f0c007819 */ /* 0x008fe200000006ff */
[----:B------:R-:W-:Y:S02]  /*1ca0*/  UISETP.GE.U32.AND UP0, UPT, UR46, 0x3f, UPT ;  /* 0x0000003f2e00788c */ /* 0x000fe4000bf06070 */
[----:B------:R-:W-:Y:S02]  /*1cb0*/  USHF.L.U32 UR35, UR30, 0x6, URZ ;  /* 0x000000061e237899 */ /* 0x000fe400080006ff */
[----:B------:R-:W-:Y:S01]  /*1cc0*/  ULEA UR19, UR31, UR45, 0x8 ;  /* 0x0000002d1f137291 */ /* 0x000fe2000f8e40ff */
[----:B------:R-:W-:Y:S02]  /*1cd0*/  UMOV UR13, URZ ;  /* 0x000000ff000d7c82 */ /* 0x000fe40008000000 */
[----:B------:R1:W3:Y:S02]  /*1ce0*/  SYNCS.PHASECHK.TRANS64.TRYWAIT P0, [UR4+0xa0], R0 ;  /* 0x0000a000ff0075a7 */ /* 0x0002e40008001104 */
[----:B------:R-:W-:Y:S07]  /*1cf0*/  BRA.U !UP0, `(.L_x_26) ;  /* 0x0000000108bc7547 */ /* 0x000fee000b800000 */
[----:B------:R-:W-:Y:S01]  /*1d00*/  UMOV UR6, URZ ;  /* 0x000000ff00067c82 */ /* 0x000fe20008000000 */
[----:B------:R-:W-:-:S05]  /*1d10*/  UMOV UR4, UR5 ;  /* 0x0000000500047c82 */ /* 0x000fca0008000000 */
.L_x_32:
[----:B------:R-:W-:Y:S01]  /*1d20*/  ULEA UR33, UR4, UR7, 0x3 ;  /* 0x0000000704217291 */ /* 0x000fe2000f8e18ff */
[----:B---3--:R-:W-:Y:S01]  /*1d30*/  @!P3 MOV R2, 0x2800 ;  /* 0x000028000002b802 */ /* 0x008fe20000000f00 */
[----:B-1-34-:R-:W-:Y:S10]  /*1d40*/  @P0 BRA `(.L_x_27) ;  /* 0x00000000000c0947 */ /* 0x01aff40003800000 */
[----:B------:R-:W-:-:S04]  /*1d50*/  SHF.L.U32 R3, R12, 0x1f, RZ ;  /* 0x0000001f0c037819 */ /* 0x000fc800000006ff */
[----:B------:R-:W3:Y:S02]  /*1d60*/  SYNCS.PHASECHK.TRANS64.TRYWAIT P0, [UR33+0xa0], R3 ;  /* 0x0000a003ff0075a7 */ /* 0x000ee40008001121 */
[----:B---3--:R-:W-:Y:S05]  /*1d70*/  @!P0 BRA `(.L_x_28) ;  /* 0x0000008400608947 */ /* 0x008fea0003800000 */
.L_x_27:
[----:B------:R3:W-:Y:S01]  /*1d80*/  @!P3 SYNCS.ARRIVE.TRANS64 RZ, [UR33], R2 ;  /* 0x00000002ffffb9a7 */ /* 0x0007e20008000021 */
[----:B------:R-:W-:-:S04]  /*1d90*/  ULOP3.LUT UR5, UR24, 0x2, URZ, 0xfc, !UPT ;  /* 0x0000000218057892 */ /* 0x000fc8000f8efcff */
[----:B------:R-:W-:-:S09]  /*1da0*/  UISETP.NE.AND UP0, UPT, UR5, 0x2, UPT ;  /* 0x000000020500788c */ /* 0x000fd2000bf05270 */
[----:B------:R-:W-:Y:S05]  /*1db0*/  BRA.U UP0, `(.L_x_29) ;  /* 0x0000000100047547 */ /* 0x000fea000b800000 */
[----:B--2---:R-:W-:Y:S05]  /*1dc0*/  BPT.TRAP 0x1 ;  /* 0x000000040000795c */ /* 0x004fea0000300000 */
.L_x_29:
[----:B------:R-:W-:Y:S04]  /*1dd0*/  BSSY.RECONVERGENT B0, `(.L_x_30) ;  /* 0x0000003000007945 */ /* 0x000fe80003800200 */
[----:B------:R-:W-:Y:S05]  /*1de0*/  @P2 BRA `(.L_x_31) ;  /* 0x0000000000042947 */ /* 0x000fea0003800000 */
[----:B--2---:R-:W-:Y:S05]  /*1df0*/  BPT.TRAP 0x1 ;  /* 0x000000040000795c */ /* 0x004fea0000300000 */
.L_x_31:
[----:B--2---:R-:W-:Y:S05]  /*1e00*/  BSYNC.RECONVERGENT B0 ;  /* 0x0000000000007941 */ /* 0x004fea0003800200 */
.L_x_30:
[----:B------:R-:W-:Y:S02]  /*1e10*/  UIADD3 UR5, UPT, UPT, UR4, 0x1, URZ ;  /* 0x0000000104057890 */ /* 0x000fe4000fffe0ff */
[----:B------:R-:W-:Y:S02]  /*1e20*/  USHF.L.U32 UR34, UR6, 0x5, URZ ;  /* 0x0000000506227899 */ /* 0x000fe400080006ff */
[----:B------:R-:W-:Y:S02]  /*1e30*/  UISETP.NE.AND UP0, UPT, UR5, 0x14, UPT ;  /* 0x000000140500788c */ /* 0x000fe4000bf05270 */
[----:B------:R-:W-:Y:S02]  /*1e40*/  UIADD3 UR6, UPT, UPT, UR6, 0x1, URZ ;  /* 0x0000000106067890 */ /* 0x000fe4000fffe0ff */
[----:B------:R-:W-:Y:S02]  /*1e50*/  USEL UR9, URZ, 0x1, UP0 ;  /* 0x00000001ff097887 */ /* 0x000fe40008000000 */
[----:B------:R-:W-:-:S02]  /*1e60*/  USEL UR5, UR5, URZ, UP0 ;  /* 0x000000ff05057287 */ /* 0x000fc40008000000 */
[----:B------:R-:W-:Y:S02]  /*1e70*/  ULEA UR32, UR4, UR7, 0xb ;  /* 0x0000000704207291 */ /* 0x000fe4000f8e58ff */
[----:B------:R-:W-:Y:S01]  /*1e80*/  ULEA UR8, UR5, UR7, 0x3 ;  /* 0x0000000705087291 */ /* 0x000fe2000f8e18ff */
[----:B------:R-:W-:Y:S01]  /*1e90*/  LOP3.LUT R12, R12, UR9, RZ, 0x3c, !PT ;  /* 0x000000090c0c7c12 */ /* 0x000fe2000f8e3cff */
[----:B------:R-:W-:Y:S02]  /*1ea0*/  UIADD3 UR10, UP1, UPT, UR26, 0x80, URZ ;  /* 0x000000801a0a7890 */ /* 0x000fe4000ff3e0ff */
[----:B------:R-:W-:Y:S01]  /*1eb0*/  ULEA UR16, UR4, UR28, 0xd ;  /* 0x0000001c04107291 */ /* 0x000fe2000f8e68ff */
[----:B-1----:R-:W-:Y:S01]  /*1ec0*/  SHF.L.U32 R0, R12, 0x1f, RZ ;  /* 0x0000001f0c007819 */ /* 0x002fe200000006ff */
[----:B------:R-:W-:Y:S02]  /*1ed0*/  UIADD3.X UR11, UPT, UPT, URZ, UR27, URZ, UP1, !UPT ;  /* 0x0000001bff0b7290 */ /* 0x000fe40008ffe4ff */
[----:B------:R-:W-:Y:S01]  /*1ee0*/  UIADD3 UR32, UPT, UPT, UR32, 0x6600, URZ ;  /* 0x0000660020207890 */ /* 0x000fe2000fffe0ff */
[----:B------:R4:W1:Y:S01]  /*1ef0*/  SYNCS.PHASECHK.TRANS64.TRYWAIT P0, [UR8+0xa0], R0 ;  /* 0x0000a000ff0075a7 */ /* 0x0008620008001108 */
[----:B------:R-:W-:-:S02]  /*1f00*/  UIADD3 UR8, UP0, UPT, UR26, 0x180, URZ ;  /* 0x000001801a087890 */ /* 0x000fc4000ff1e0ff */
[----:B------:R-:W-:Y:S02]  /*1f10*/  UIADD3 UR16, UPT, UPT, UR7, 0x10600, UR16 ;  /* 0x0001060007107890 */ /* 0x000fe4000fffe010 */
[----:B------:R-:W-:Y:S02]  /*1f20*/  UIADD3.X UR9, UPT, UPT, URZ, UR27, URZ, UP0, !UPT ;  /* 0x0000001bff097290 */ /* 0x000fe400087fe4ff */
[----:B------:R-:W-:Y:S01]  /*1f30*/  UISETP.NE.AND UP0, UPT, UR6, UR21, UPT ;  /* 0x000000150600728c */ /* 0x000fe2000bf05270 */
[----:B------:R-:W-:Y:S01]  /*1f40*/  UMOV UR12, 0x0 ;  /* 0x00000000000c7882 */ /* 0x000fe20000000000 */
[----:B------:R-:W-:Y:S01]  /*1f50*/  UMOV UR13, 0x10000000 ;  /* 0x10000000000d7882 */ /* 0x000fe20000000000 */
[----:B------:R-:W-:Y:S01]  /*1f60*/  UMOV UR4, 0xff0000 ;  /* 0x00ff000000047882 */ /* 0x000fe20000000000 */
[----:B------:R-:W-:Y:S01]  /*1f70*/  UMOV UR20, UR36 ;  /* 0x0000002400147c82 */ /* 0x000fe20008000000 */
[----:B------:R-:W-:Y:S01]  /*1f80*/  UMOV UR17, UR33 ;  /* 0x0000002100117c82 */ /* 0x000fe20008000000 */
[----:B------:R-:W-:Y:S01]  /*1f90*/  UMOV UR18, UR34 ;  /* 0x0000002200127c82 */ /* 0x000fe20008000000 */
[----:B------:R-:W-:Y:S01]  /*1fa0*/  UTMALDG.3D [UR32], [UR10], desc[UR12] ;  /* 0x00000c200a0075b4 */ /* 0x000fe20008011000 */
[----:B------:R2:W-:Y:S02]  /*1fb0*/  UTMALDG.3D.MULTICAST [UR16], [UR8], UR4, desc[UR12] ;  /* 0x00000c10080073b4 */ /* 0x0005e40008011804 */
[----:B--2---:R-:W-:Y:S01]  /*1fc0*/  UMOV UR13, UR21 ;  /* 0x00000015000d7c82 */ /* 0x004fe20008000000 */
[----:B------:R-:W-:Y:S01]  /*1fd0*/  UMOV UR4, UR5 ;  /* 0x0000000500047c82 */ /* 0x000fe20008000000 */
[----:B------:R-:W-:Y:S05]  /*1fe0*/  BRA.U UP0, `(.L_x_32) ;  /* 0xfffffffd004c7547 */ /* 0x000fea000b83ffff */
.L_x_26:
[----:B------:R-:W-:Y:S01]  /*1ff0*/  ULEA UR4, UR5, UR7, 0x3 ;  /* 0x0000000705047291 */ /* 0x000fe2000f8e18ff */
[----:B-1--4-:R-:W-:Y:S01]  /*2000*/  SHF.L.U32 R0, R12, 0x1f, RZ ;  /* 0x0000001f0c007819 */ /* 0x012fe200000006ff */
[----:B------:R-:W-:Y:S01]  /*2010*/  @!P1 SYNCS.ARRIVE.TRANS64.A1T0 RZ, [UR7+0x188], RZ ;  /* 0x000188ffffff99a7 */ /* 0x000fe20008100007 */
[----:B------:R-:W-:-:S06]  /*2020*/  UISETP.GT.AND UP0, UPT, UR43, UR41, UPT ;  /* 0x000000292b00728c */ /* 0x000fcc000bf04270 */
[----:B---3--:R1:W3:Y:S03]  /*2030*/  SYNCS.PHASECHK.TRANS64.TRYWAIT P0, [UR4+0xa0], R0 ;  /* 0x0000a000ff0075a7 */ /* 0x0082e60008001104 */
[----:B------:R-:W-:Y:S05]  /*2040*/  BRA.U !UP0, `(.L_x_33) ;  /* 0x0000000108bc7547 */ /* 0x000fea000b800000 */
[----:B------:R-:W-:Y:S01]  /*2050*/  UIADD3 UR25, UPT, UPT, UR44, UR13, URZ ;  /* 0x0000000d2c197290 */ /* 0x000fe2000fffe0ff */
[----:B------:R-:W-:-:S11]  /*2060*/  UMOV UR4, UR5 ;  /* 0x0000000500047c82 */ /* 0x000fd60008000000 */
.L_x_39:
[----:B------:R-:W-:Y:S01]  /*2070*/  ULEA UR9, UR4, UR7, 0x3 ;  /* 0x0000000704097291 */ /* 0x000fe2000f8e18ff */
[----:B---3--:R-:W-:Y:S01]  /*2080*/  @!P3 MOV R2, 0x2800 ;  /* 0x000028000002b802 */ /* 0x008fe20000000f00 */
[----:B-1-3--:R-:W-:Y:S10]  /*2090*/  @P0 BRA `(.L_x_34) ;  /* 0x00000000000c0947 */ /* 0x00aff40003800000 */
[----:B------:R-:W-:-:S04]  /*20a0*/  SHF.L.U32 R3, R12, 0x1f, RZ ;  /* 0x0000001f0c037819 */ /* 0x000fc800000006ff */
[----:B------:R-:W3:Y:S02]  /*20b0*/  SYNCS.PHASECHK.TRANS64.TRYWAIT P0, [UR9+0xa0], R3 ;  /* 0x0000a003ff0075a7 */ /* 0x000ee40008001109 */
[----:B---3--:R-:W-:Y:S05]  /*20c0*/  @!P0 BRA `(.L_x_35) ;  /* 0x0000008000a48947 */ /* 0x008fea0003800000 */
.L_x_34:
[----:B------:R3:W-:Y:S01]  /*20d0*/  @!P3 SYNCS.ARRIVE.TRANS64 RZ, [UR9], R2 ;  /* 0x00000002ffffb9a7 */ /* 0x0007e20008000009 */
[----:B------:R-:W-:-:S04]  /*20e0*/  ULOP3.LUT UR5, UR24, 0x2, URZ, 0xfc, !UPT ;  /* 0x0000000218057892 */ /* 0x000fc8000f8efcff */
[----:B------:R-:W-:-:S09]  /*20f0*/  UISETP.NE.AND UP0, UPT, UR5, 0x2, UPT ;  /* 0x000000020500788c */ /* 0x000fd2000bf05270 */
[----:B------:R-:W-:Y:S05]  /*2100*/  BRA.U UP0, `(.L_x_36) ;  /* 0x0000000100047547 */ /* 0x000fea000b800000 */
[----:B--2---:R-:W-:Y:S05]  /*2110*/  BPT.TRAP 0x1 ;  /* 0x000000040000795c */ /* 0x004fea0000300000 */
.L_x_36:
[----:B------:R-:W-:Y:S04]  /*2120*/  BSSY.RECONVERGENT B0, `(.L_x_37) ;  /* 0x0000003000007945 */ /* 0x000fe80003800200 */
[----:B------:R-:W-:Y:S05]  /*2130*/  @P2 BRA `(.L_x_38) ;  /* 0x0000000000042947 */ /* 0x000fea0003800000 */
[----:B--2---:R-:W-:Y:S05]  /*2140*/  BPT.TRAP 0x1 ;  /* 0x000000040000795c */ /* 0x004fea0000300000 */
.L_x_38:
[----:B--2---:R-:W-:Y:S05]  /*2150*/  BSYNC.RECONVERGENT B0 ;  /* 0x0000000000007941 */ /* 0x004fea0003800200 */
.L_x_37:
[----:B------:R-:W-:Y:S02]  /*2160*/  UIADD3 UR5, UPT, UPT, UR4, 0x1, URZ ;  /* 0x0000000104057890 */ /* 0x000fe4000fffe0ff */
[----:B------:R-:W-:Y:S02]  /*2170*/  UIADD3 UR14, UP1, UPT, UR26, 0x80, URZ ;  /* 0x000000801a0e7890 */ /* 0x000fe4000ff3e0ff */
[----:B------:R-:W-:Y:S02]  /*2180*/  UISETP.NE.AND UP0, UPT, UR5, 0x14, UPT ;  /* 0x000000140500788c */ /* 0x000fe4000bf05270 */
[----:B------:R-:W-:Y:S02]  /*2190*/  USHF.L.U32 UR10, UR13, 0x5, URZ ;  /* 0x000000050d0a7899 */ /* 0x000fe400080006ff */
[----:B------:R-:W-:Y:S02]  /*21a0*/  USEL UR8, URZ, 0x1, UP0 ;  /* 0x00000001ff087887 */ /* 0x000fe40008000000 */
[----:B------:R-:W-:-:S02]  /*21b0*/  USEL UR5, UR5, URZ, UP0 ;  /* 0x000000ff05057287 */ /* 0x000fc40008000000 */
[----:B------:R-:W-:Y:S02]  /*21c0*/  UIADD3 UR22, UP0, UPT, UR26, 0x180, URZ ;  /* 0x000001801a167890 */ /* 0x000fe4000ff1e0ff */
[----:B------:R-:W-:Y:S01]  /*21d0*/  LOP3.LUT R12, R12, UR8, RZ, 0x3c, !PT ;  /* 0x000000080c0c7c12 */ /* 0x000fe2000f8e3cff */
[----:B------:R-:W-:Y:S02]  /*21e0*/  ULEA UR8, UR4, UR7, 0xb ;  /* 0x0000000704087291 */ /* 0x000fe4000f8e58ff */
[----:B------:R-:W-:Y:S01]  /*21f0*/  ULEA UR6, UR5, UR7, 0x3 ;  /* 0x0000000705067291 */ /* 0x000fe2000f8e18ff */
[----:B-1----:R-:W-:Y:S01]  /*2200*/  SHF.L.U32 R0, R12, 0x1f, RZ ;  /* 0x0000001f0c007819 */ /* 0x002fe200000006ff */
[----:B------:R-:W-:Y:S02]  /*2210*/  UIADD3 UR8, UPT, UPT, UR8, 0x6600, URZ ;  /* 0x0000660008087890 */ /* 0x000fe4000fffe0ff */
[----:B------:R-:W-:Y:S02]  /*2220*/  UIADD3.X UR15, UPT, UPT, URZ, UR27, URZ, UP1, !UPT ;  /* 0x0000001bff0f7290 */ /* 0x000fe40008ffe4ff */
[----:B------:R-:W-:-:S02]  /*2230*/  ULEA UR16, UR4, UR29, 0xd ;  /* 0x0000001d04107291 */ /* 0x000fc4000f8e68ff */
[----:B------:R-:W-:Y:S01]  /*2240*/  UIADD3.X UR23, UPT, UPT, URZ, UR27, URZ, UP0, !UPT ;  /* 0x0000001bff177290 */ /* 0x000fe200087fe4ff */
[----:B------:R4:W1:Y:S01]  /*2250*/  SYNCS.PHASECHK.TRANS64.TRYWAIT P0, [UR6+0xa0], R0 ;  /* 0x0000a000ff0075a7 */ /* 0x0008620008001106 */
[----:B------:R-:W-:Y:S01]  /*2260*/  UMOV UR30, 0x0 ;  /* 0x00000000001e7882 */ /* 0x000fe20000000000 */
[----:B------:R-:W-:Y:S01]  /*2270*/  UMOV UR31, 0x10000000 ;  /* 0x10000000001f7882 */ /* 0x000fe20000000000 */
[----:B------:R-:W-:Y:S01]  /*2280*/  UMOV UR11, UR35 ;  /* 0x00000023000b7c82 */ /* 0x000fe20008000000 */
[----:B------:R-:W-:Y:S01]  /*2290*/  UMOV UR12, UR36 ;  /* 0x00000024000c7c82 */ /* 0x000fe20008000000 */
[----:B------:R-:W-:Y:S01]  /*22a0*/  UMOV UR6, 0xff0000 ;  /* 0x00ff000000067882 */ /* 0x000fe20000000000 */
[----:B------:R-:W-:Y:S01]  /*22b0*/  UMOV UR20, UR36 ;  /* 0x0000002400147c82 */ /* 0x000fe20008000000 */
[----:B------:R-:W-:Y:S01]  /*22c0*/  UMOV UR17, UR9 ;  /* 0x0000000900117c82 */ /* 0x000fe20008000000 */
[----:B------:R-:W-:Y:S01]  /*22d0*/  UMOV UR18, UR10 ;  /* 0x0000000a00127c82 */ /* 0x000fe20008000000 */
[----:B------:R4:W-:Y:S01]  /*22e0*/  UTMALDG.3D [UR8], [UR14], desc[UR30] ;  /* 0x00001e080e0075b4 */ /* 0x0009e20008011000 */
[----:B------:R-:W-:Y:S01]  /*22f0*/  UIADD3 UR13, UPT, UPT, UR13, 0x1, URZ ;  /* 0x000000010d0d7890 */ /* 0x000fe2000fffe0ff */
[----:B------:R-:W-:-:S03]  /*2300*/  UMOV UR4, UR5 ;  /* 0x0000000500047c82 */ /* 0x000fc60008000000 */
[----:B------:R-:W-:Y:S01]  /*2310*/  UISETP.NE.AND UP0, UPT, UR13, UR25, UPT ;  /* 0x000000190d00728c */ /* 0x000fe2000bf05270 */
[----:B------:R4:W-:Y:S08]  /*2320*/  UTMALDG.3D.MULTICAST [UR16], [UR22], UR6, desc[UR30] ;  /* 0x00001e10160073b4 */ /* 0x0009f00008011806 */
[----:B----4-:R-:W-:Y:S05]  /*2330*/  BRA.U UP0, `(.L_x_39) ;  /* 0xfffffffd004c7547 */ /* 0x010fea000b83ffff */
.L_x_33:
[C---:B------:R-:W-:Y:S01]  /*2340*/  LEA R3, R11.reuse, UR7, 0x3 ;  /* 0x000000070b037c11 */ /* 0x040fe2000f8e18ff */
[----:B------:R-:W-:Y:S01]  /*2350*/  NOP ;  /* 0x0000000000007918 */ /* 0x000fe20000000000 */
[----:B-1----:R-:W-:Y:S02]  /*2360*/  SHF.L.U32 R0, R10, 0x1f, RZ ;  /* 0x0000001f0a007819 */ /* 0x002fe400000006ff */
[----:B------:R-:W-:Y:S02]  /*2370*/  LEA R5, R11, UR7, 0x4 ;  /* 0x000000070b057c11 */ /* 0x000fe4000f8e20ff */
[----:B---3--:R-:W1:Y:S02]  /*2380*/  SYNCS.PHASECHK.TRANS64.TRYWAIT P0, [R3+URZ+0x190], R0 ;  /* 0x00019000030075a7 */ /* 0x008e6400080011ff */
[----:B-1----:R-:W-:Y:S05]  /*2390*/  @!P0 BRA `(.L_x_40) ;  /* 0x0000008000088947 */ /* 0x002fea0003800000 */
.L_x_152:
[----:B------:R-:W3:Y:S01]  /*23a0*/  LDS.128 R4, [R5+0x220] ;  /* 0x0002200005047984 */ /* 0x000ee20000000c00 */
[----:B------:R-:W-:Y:S01]  /*23b0*/  UISETP.GE.AND UP0, UPT, UR42, 0x1, UPT ;  /* 0x000000012a00788c */ /* 0x000fe2000bf06270 */
[----:B------:R-:W-:Y:S01]  /*23c0*/  @!PT LDS RZ, [RZ] ;  /* 0x00000000fffff984 */ /* 0x000fe20000000800 */
[----:B------:R-:W-:Y:S01]  /*23d0*/  @!PT LDS RZ, [RZ] ;  /* 0x00000000fffff984 */ /* 0x000fe20000000800 */
[----:B------:R-:W-:Y:S01]  /*23e0*/  @!PT LDS RZ, [RZ] ;  /* 0x00000000fffff984 */ /* 0x000fe20000000800 */
[----:B------:R-:W-:Y:S01]  /*23f0*/  @!PT LDS RZ, [RZ] ;  /* 0x00000000fffff984 */ /* 0x000fe20000000800 */
[----:B------:R4:W-:Y:S06]  /*2400*/  MEMBAR.ALL.CTA ;  /* 0x0000000000007992 */ /* 0x0009ec0000008000 */
[----:B----4-:R-:W4:Y:S01]  /*2410*/  FENCE.VIEW.ASYNC.S ;  /* 0x00000000000073c6 */ /* 0x010f220000000000 */
[----:B---3--:R-:W-:-:S13]  /*2420*/  LOP3.LUT P0, RZ, R6, 0x1, RZ, 0xc0, !PT ;  /* 0x0000000106ff7812 */ /* 0x008fda000780c0ff */
[----:B----4-:R-:W-:Y:S01]  /*2430*/  VOTEU.ANY UP1, P0 ;  /* 0x0000000000ff7886 */ /* 0x010fe20000020100 */
[----:B------:R-:W-:-:S13]  /*2440*/  PLOP3.LUT P0, PT, PT, PT, UP1, 0x80, 0x8 ;  /* 0x000000000008781c */ /* 0x000fda0003f0f018 */
[----:B-1----:R-:W-:Y:S02]  /*2450*/  @P0 LOP3.LUT R0, R5, 0xffff, RZ, 0xc0, !PT ;  /* 0x0000ffff05000812 */ /* 0x002fe400078ec0ff */
[----:B------:R-:W-:Y:S02]  /*2460*/  @P0 MOV R2, R4 ;  /* 0x0000000400020202 */ /* 0x000fe40000000f00 */
[----:B------:R-:W-:Y:S01]  /*2470*/  @P0 R2UR UR6, R0 ;  /* 0x00000000000602ca */ /* 0x000fe200000e0000 */
[----:B------:R-:W-:Y:S01]  /*2480*/  VIADD R0, R3, 0x1a0 ;  /* 0x000001a003007836 */ /* 0x000fe20000000000 */
[----:B------:R-:W-:Y:S02]  /*2490*/  @P0 SHF.R.U32.HI R4, RZ, 0x10, R5 ;  /* 0x00000010ff040819 */ /* 0x000fe40000011605 */
[----:B------:R-:W-:Y:S02]  /*24a0*/  @P0 R2UR UR8, R2 ;  /* 0x00000000020802ca */ /* 0x000fe400000e0000 */
[----:B------:R-:W-:-:S02]  /*24b0*/  PRMT R0, RZ, 0x654, R0 ;  /* 0x00000654ff007816 */ /* 0x000fc40000000000 */
[----:B------:R-:W-:Y:S02]  /*24c0*/  @P0 R2UR UR4, R4 ;  /* 0x00000000040402ca */ /* 0x000fe400000e0000 */
[----:B------:R1:W-:Y:S03]  /*24d0*/  SYNCS.ARRIVE.TRANS64.RED.A1T0 RZ, [R0+URZ], RZ ;  /* 0x000000ff00ff79a7 */ /* 0x0003e600081004ff */
[----:B------:R-:W-:-:S04]  /*24e0*/  @UP1 UMOV UR37, UR6 ;  /* 0x0000000600251c82 */ /* 0x000fc80008000000 */
[----:B------:R-:W-:-:S04]  /*24f0*/  @UP1 UMOV UR38, UR8 ;  /* 0x0000000800261c82 */ /* 0x000fc80008000000 */
[----:B------:R-:W-:Y:S01]  /*2500*/  @UP1 UMOV UR36, UR4 ;  /* 0x0000000400241c82 */ /* 0x000fe20008000000 */
[----:B------:R-:W-:Y:S05]  /*2510*/  BRA.U !UP0, `(.L_x_41) ;  /* 0x0000000108d47547 */ /* 0x000fea000b800000 */
[----:B------:R-:W2:Y:S01]  /*2520*/  LDCU.128 UR12, c[0x0][0xb10] ;  /* 0x00016200ff0c77ac */ /* 0x000ea20008000c00 */
[----:B------:R-:W3:Y:S01]  /*2530*/  LDCU UR25, c[0x0][0xb20] ;  /* 0x00016400ff1977ac */ /* 0x000ee20008000800 */
[----:B------:R-:W4:Y:S01]  /*2540*/  LDCU UR20, c[0x0][0xb0c] ;  /* 0x00016180ff1477ac */ /* 0x000f220008000800 */
[----:B------:R-:W1:Y:S01]  /*2550*/  LDCU.64 UR10, c[0x0][0xb28] ;  /* 0x00016500ff0a77ac */ /* 0x000e620008000a00 */
[----:B------:R-:W-:Y:S02]  /*2560*/  UISETP.NE.AND UP3, UPT, UR42, 0x1, UPT ;  /* 0x000000012a00788c */ /* 0x000fe4000bf65270 */
[----:B--2---:R-:W-:Y:S02]  /*2570*/  UIMAD.WIDE.U32 UR16, UR39, UR15, URZ ;  /* 0x0000000f271072a5 */ /* 0x004fe4000f8e00ff */
[----:B------:R-:W-:Y:S02]  /*2580*/  UIMAD.WIDE.U32 UR8, UR40, UR12, URZ ;  /* 0x0000000c280872a5 */ /* 0x000fe4000f8e00ff */
[----:B------:R-:W-:-:S02]  /*2590*/  UISETP.NE.AND UP0, UPT, UR14, 0x1, UPT ;  /* 0x000000010e00788c */ /* 0x000fc4000bf05270 */
[----:B------:R-:W-:Y:S01]  /*25a0*/  UIMAD.WIDE.U32 UR22, UR37, UR15, URZ ;  /* 0x0000000f251672a5 */ /* 0x000fe2000f8e00ff */
[----:B------:R-:W-:Y:S02]  /*25b0*/  UMOV UR16, UR17 ;  /* 0x0000001100107c82 */ /* 0x000fe40008000000 */
[----:B------:R-:W-:Y:S01]  /*25c0*/  UMOV UR8, UR9 ;  /* 0x0000000900087c82 */ /* 0x000fe20008000000 */
[----:B---3--:R-:W-:Y:S02]  /*25d0*/  USHF.R.U32.HI UR16, URZ, UR25, UR16 ;  /* 0x00000019ff107299 */ /* 0x008fe40008011610 */
[----:B----4-:R-:W-:Y:S02]  /*25e0*/  UISETP.NE.AND UP2, UPT, UR20, 0x1, UPT ;  /* 0x000000011400788c */ /* 0x010fe4000bf45270 */
[----:B------:R-:W-:Y:S02]  /*25f0*/  USHF.R.U32.HI UR8, URZ, UR13, UR8 ;  /* 0x0000000dff087299 */ /* 0x000fe40008011608 */
[----:B------:R-:W-:-:S02]  /*2600*/  USEL UR6, UR39, UR16, !UP0 ;  /* 0x0000001027067287 */ /* 0x000fc4000c000000 */
[----:B------:R-:W-:Y:S02]  /*2610*/  USEL UR8, UR40, UR8, !UP2 ;  /* 0x0000000828087287 */ /* 0x000fe4000d000000 */
[----:B-1----:R-:W-:Y:S01]  /*2620*/  UIMAD.WIDE.U32 UR16, UR6, UR10, URZ ;  /* 0x0000000a061072a5 */ /* 0x002fe2000f8e00ff */
[----:B------:R-:W-:Y:S01]  /*2630*/  UMOV UR4, UR23 ;  /* 0x0000001700047c82 */ /* 0x000fe20008000000 */
[----:B------:R-:W-:Y:S02]  /*2640*/  UIMAD.WIDE.U32 UR18, UR38, UR12, URZ ;  /* 0x0000000c261272a5 */ /* 0x000fe4000f8e00ff */
[----:B------:R-:W-:-:S03]  /*2650*/  UIMAD.WIDE.U32 UR22, UR8, UR10, URZ ;  /* 0x0000000a081672a5 */ /* 0x000fc6000f8e00ff */
[----:B------:R-:W-:Y:S01]  /*2660*/  UMOV UR16, UR17 ;  /* 0x0000001100107c82 */ /* 0x000fe20008000000 */
[----:B------:R-:W-:Y:S02]  /*2670*/  USHF.R.U32.HI UR4, URZ, UR25, UR4 ;  /* 0x00000019ff047299 */ /* 0x000fe40008011604 */
[----:B------:R-:W-:Y:S01]  /*2680*/  @UP3 USHF.R.U32.HI UR6, URZ, UR11, UR16 ;  /* 0x0000000bff063299 */ /* 0x000fe20008011610 */
[----:B------:R-:W-:Y:S01]  /*2690*/  UMOV UR18, UR19 ;  /* 0x0000001300127c82 */ /* 0x000fe20008000000 */
[----:B------:R-:W-:Y:S01]  /*26a0*/  UMOV UR22, UR23 ;  /* 0x0000001700167c82 */ /* 0x000fe20008000000 */
[----:B------:R-:W-:Y:S02]  /*26b0*/  USHF.R.U32.HI UR13, URZ, UR13, UR18 ;  /* 0x0000000dff0d7299 */ /* 0x000fe40008011612 */
[----:B------:R-:W-:Y:S02]  /*26c0*/  USEL UR4, UR37, UR4, !UP0 ;  /* 0x0000000425047287 */ /* 0x000fe4000c000000 */
[----:B------:R-:W-:-:S02]  /*26d0*/  @UP3 USHF.R.U32.HI UR8, URZ, UR11, UR22 ;  /* 0x0000000bff083299 */ /* 0x000fc40008011616 */
[----:B------:R-:W-:Y:S02]  /*26e0*/  UIMAD UR9, UR42, UR6, URZ ;  /* 0x000000062a0972a4 */ /* 0x000fe4000f8e02ff */
[----:B------:R-:W-:Y:S02]  /*26f0*/  USEL UR6, UR38, UR13, !UP2 ;  /* 0x0000000d26067287 */ /* 0x000fe4000d000000 */
[----:B------:R-:W-:Y:S02]  /*2700*/  UIMAD UR12, UR42, UR8, URZ ;  /* 0x000000082a0c72a4 */ /* 0x000fe4000f8e02ff */
[----:B------:R-:W-:Y:S02]  /*2710*/  UISETP.GE.AND UP0, UPT, UR4, UR9, UPT ;  /* 0x000000090400728c */ /* 0x000fe4000bf06270 */
[----:B------:R-:W-:Y:S02]  /*2720*/  UIMAD.WIDE.U32 UR16, UR4, UR10, URZ ;  /* 0x0000000a041072a5 */ /* 0x000fe4000f8e00ff */
[----:B------:R-:W-:-:S02]  /*2730*/  UISETP.GE.OR UP0, UPT, UR6, UR12, UP0 ;  /* 0x0000000c0600728c */ /* 0x000fc40008706670 */
[----:B------:R-:W-:Y:S02]  /*2740*/  UIMAD.WIDE.U32 UR12, UR6, UR10, URZ ;  /* 0x0000000a060c72a5 */ /* 0x000fe4000f8e00ff */
[----:B------:R-:W-:Y:S01]  /*2750*/  UIADD3 UR15, UPT, UPT, -UR4, URZ, URZ ;  /* 0x000000ff040f7290 */ /* 0x000fe2000fffe1ff */
[----:B------:R-:W-:Y:S01]  /*2760*/  UMOV UR10, UR17 ;  /* 0x00000011000a7c82 */ /* 0x000fe20008000000 */
[----:B------:R-:W-:Y:S02]  /*2770*/  UIADD3 UR12, UPT, UPT, -UR6, URZ, URZ ;  /* 0x000000ff060c7290 */ /* 0x000fe4000fffe1ff */
[----:B------:R-:W-:-:S03]  /*2780*/  USHF.R.U32.HI UR10, URZ, UR11, UR10 ;  /* 0x0000000bff0a7299 */ /* 0x000fc6000801160a */
[----:B------:R-:W-:Y:S01]  /*2790*/  @!UP0 UMOV UR9, UR13 ;  /* 0x0000000d00098c82 */ /* 0x000fe20008000000 */
[----:B------:R-:W-:Y:S02]  /*27a0*/  UIMAD UR15, UR14, UR15, UR37 ;  /* 0x0000000f0e0f72a4 */ /* 0x000fe4000f8e0225 */
[----:B------:R-:W-:Y:S02]  /*27b0*/  USEL UR10, UR4, UR10, !UP3 ;  /* 0x0000000a040a7287 */ /* 0x000fe4000d800000 */
[----:B------:R-:W-:Y:S02]  /*27c0*/  @!UP0 USHF.R.U32.HI UR9, URZ, UR11, UR9 ;  /* 0x0000000bff098299 */ /* 0x000fe40008011609 */
[----:B------:R-:W-:Y:S02]  /*27d0*/  UIADD3 UR11, UPT, UPT, -UR10, URZ, URZ ;  /* 0x000000ff0a0b7290 */ /* 0x000fe4000fffe1ff */
[----:B------:R-:W-:Y:S02]  /*27e0*/  @!UP0 USEL UR9, UR6, UR9, !UP3 ;  /* 0x0000000906098287 */ /* 0x000fe4000d800000 */
[----:B------:R-:W-:-:S02]  /*27f0*/  UIMAD UR11, UR42, UR11, UR4 ;  /* 0x0000000b2a0b72a4 */ /* 0x000fc4000f8e0204 */
[----:B------:R-:W-:Y:S02]  /*2800*/  @!UP0 UIADD3 UR10, UPT, UPT, UR10, -UR9, URZ ;  /* 0x800000090a0a8290 */ /* 0x000fe4000fffe0ff */
[----:B------:R-:W-:Y:S02]  /*2810*/  @!UP0 UIMAD UR9, UR11, UR8, UR9 ;  /* 0x000000080b0982a4 */ /* 0x000fe4000f8e0209 */
[----:B------:R-:W-:Y:S02]  /*2820*/  @!UP0 UIMAD UR4, UR42, UR10, UR6 ;  /* 0x0000000a2a0482a4 */ /* 0x000fe4000f8e0206 */
[----:B------:R-:W-:Y:S02]  /*2830*/  UIMAD UR8, UR20, UR12, UR38 ;  /* 0x0000000c140872a4 */ /* 0x000fe4000f8e0226 */
[----:B------:R-:W-:Y:S01]  /*2840*/  UIMAD UR37, UR4, UR14, UR15 ;  /* 0x0000000e042572a4 */ /* 0x000fe2000f8e020f */
[----:B------:R-:W-:Y:S02]  /*2850*/  @!UP0 UMOV UR6, UR9 ;  /* 0x0000000900068c82 */ /* 0x000fe40008000000 */
[----:B------:R-:W-:-:S12]  /*2860*/  UIMAD UR38, UR6, UR20, UR8 ;  /* 0x00000014062672a4 */ /* 0x000fd8000f8e0208 */
.L_x_41:
[----:B------:R-:W3:Y:S02]  /*2870*/  LDCU UR4, c[0x0][0xb30] ;  /* 0x00016600ff0477ac */ /* 0x000ee40008000800 */
[----:B---3--:R-:W-:-:S09]  /*2880*/  UISETP.NE.AND UP0, UPT, UR4, 0x1, UPT ;  /* 0x000000010400788c */ /* 0x008fd2000bf05270 */
[----:B------:R-:W-:Y:S05]  /*2890*/  BRA.U UP0, `(.L_x_42) ;  /* 0x0000000100447547 */ /* 0x000fea000b800000 */
[----:B------:R-:W3:Y:S01]  /*28a0*/  LDCU.128 UR12, c[0x0][0xb10] ;  /* 0x00016200ff0c77ac */ /* 0x000ee20008000c00 */
[----:B------:R-:W4:Y:S01]  /*28b0*/  LDCU UR16, c[0x0][0xb0c] ;  /* 0x00016180ff1077ac */ /* 0x000f220008000800 */
[----:B------:R-:W1:Y:S01]  /*28c0*/  LDCU UR17, c[0x0][0xb20] ;  /* 0x00016400ff1177ac */ /* 0x000e620008000800 */
[----:B---3--:R-:W-:Y:S02]  /*28d0*/  UIMAD.WIDE.U32 UR10, UR38, UR12, URZ ;  /* 0x0000000c260a72a5 */ /* 0x008fe4000f8e00ff */
[----:B------:R-:W-:Y:S02]  /*28e0*/  UIMAD.WIDE.U32 UR8, UR37, UR15, URZ ;  /* 0x0000000f250872a5 */ /* 0x000fe4000f8e00ff */
[----:B----4-:R-:W-:Y:S02]  /*28f0*/  UISETP.NE.AND UP2, UPT, UR16, 0x1, UPT ;  /* 0x000000011000788c */ /* 0x010fe4000bf45270 */
[----:B------:R-:W-:Y:S01]  /*2900*/  UISETP.NE.AND UP0, UPT, UR14, 0x1, UPT ;  /* 0x000000010e00788c */ /* 0x000fe2000bf05270 */
[----:B------:R-:W-:-:S02]  /*2910*/  UMOV UR6, UR11 ;  /* 0x0000000b00067c82 */ /* 0x000fc40008000000 */
[----:B------:R-:W-:Y:S01]  /*2920*/  UMOV UR4, UR9 ;  /* 0x0000000900047c82 */ /* 0x000fe20008000000 */
[----:B------:R-:W-:Y:S02]  /*2930*/  USHF.R.U32.HI UR6, URZ, UR13, UR6 ;  /* 0x0000000dff067299 */ /* 0x000fe40008011606 */
[----:B-1----:R-:W-:Y:S02]  /*2940*/  USHF.R.U32.HI UR4, URZ, UR17, UR4 ;  /* 0x00000011ff047299 */ /* 0x002fe40008011604 */
[----:B------:R-:W-:Y:S02]  /*2950*/  USEL UR6, UR38, UR6, !UP2 ;  /* 0x0000000626067287 */ /* 0x000fe4000d000000 */
[----:B------:R-:W-:-:S04]  /*2960*/  USEL UR4, UR37, UR4, !UP0 ;  /* 0x0000000425047287 */ /* 0x000fc8000c000000 */
[----:B------:R-:W-:Y:S02]  /*2970*/  UIADD3 UR8, UPT, UPT, UR6, -UR4, URZ ;  /* 0x8000000406087290 */ /* 0x000fe4000fffe0ff */
[----:B------:R-:W-:Y:S02]  /*2980*/  UIADD3 UR4, UPT, UPT, -UR6, UR4, URZ ;  /* 0x0000000406047290 */ /* 0x000fe4000fffe1ff */
[----:B------:R-:W-:Y:S02]  /*2990*/  UIMAD UR37, UR8, UR14, UR37 ;  /* 0x0000000e082572a4 */ /* 0x000fe4000f8e0225 */
[----:B------:R-:W-:-:S12]  /*29a0*/  UIMAD UR38, UR4, UR16, UR38 ;  /* 0x00000010042672a4 */ /* 0x000fd8000f8e0226 */
.L_x_42:
[----:B------:R-:W-:Y:S01]  /*29b0*/  VIADD R11, R11, 0x1 ;  /* 0x000000010b0b7836 */ /* 0x000fe20000000000 */
[----:B------:R-:W-:Y:S01]  /*29c0*/  R2UR UR4, R87 ;  /* 0x00000000570472ca */ /* 0x000fe200000e0000 */
[----:B------:R-:W-:Y:S01]  /*29d0*/  UIADD3 UR30, UPT, UPT, UR38, UR59, URZ ;  /* 0x0000003b261e7290 */ /* 0x000fe2000fffe0ff */
[----:B------:R-:W-:Y:S02]  /*29e0*/  PLOP3.LUT P1, PT, PT, PT, PT, 0x80, 0x8 ;  /* 0x000000000008781c */ /* 0x000fe40003f2f070 */
[----:B------:R-:W-:-:S04]  /*29f0*/  ISETP.NE.AND P0, PT, R11, 0x2, PT ;  /* 0x000000020b00780c */ /* 0x000fc80003f05270 */
[----:B------:R-:W-:Y:S02]  /*2a00*/  SEL R3, RZ, 0x1, P0 ;  /* 0x00000001ff037807 */ /* 0x000fe40000000000 */
[----:B------:R-:W-:Y:S02]  /*2a10*/  SEL R11, R11, RZ, P0 ;  /* 0x000000ff0b0b7207 */ /* 0x000fe40000000000 */
[----:B------:R-:W-:Y:S01]  /*2a20*/  LOP3.LUT R10, R10, R3, RZ, 0x3c, !PT ;  /* 0x000000030a0a7212 */ /* 0x000fe200078e3cff */
[----:B------:R-:W-:Y:S01]  /*2a30*/  UIADD3 UR31, UPT, UPT, UR37, UR4, URZ ;  /* 0x00000004251f7290 */ /* 0x000fe2000fffe0ff */
[----:B------:R-:W-:Y:S11]  /*2a40*/  BRA.U UP1, `(.L_x_43) ;  /* 0xfffffff101587547 */ /* 0x000ff6000b83ffff */
[----:B------:R-:W-:Y:S01]  /*2a50*/  UIADD3 UR7, UPT, UPT, UR7, 0xa0, URZ ;  /* 0x000000a007077890 */ /* 0x000fe2000fffe0ff */
[----:B------:R-:W-:-:S03]  /*2a60*/  SHF.L.U32 R3, R12, 0x1f, RZ ;  /* 0x0000001f0c037819 */ /* 0x000fc600000006ff */
[----:B------:R-:W-:-:S09]  /*2a70*/  ULEA UR4, UR5, UR7, 0x3 ;  /* 0x0000000705047291 */ /* 0x000fd2000f8e18ff */
[----:B------:R-:W3:Y:S02]  /*2a80*/  SYNCS.PHASECHK.TRANS64.TRYWAIT P0, [UR4], R3 ;  /* 0x00000003ff0075a7 */ /* 0x000ee40008001104 */
[----:B---3--:R-:W-:Y:S05]  /*2a90*/  @!P0 BRA `(.L_x_44) ;  /* 0x00000078005c8947 */ /* 0x008fea0003800000 */
.L_x_154:
[----:B------:R-:W-:-:S04]  /*2aa0*/  UIADD3 UR4, UPT, UPT, UR5, 0x1, URZ ;  /* 0x0000000105047890 */ /* 0x000fc8000fffe0ff */
[----:B------:R-:W-:-:S04]  /*2ab0*/  UISETP.NE.AND UP0, UPT, UR4, 0x14, UPT ;  /* 0x000000140400788c */ /* 0x000fc8000bf05270 */
[----:B------:R-:W-:Y:S02]  /*2ac0*/  USEL UR6, URZ, 0x1, UP0 ;  /* 0x00000001ff067887 */ /* 0x000fe40008000000 */
[----:B------:R-:W-:-:S04]  /*2ad0*/  USEL UR4, UR4, URZ, UP0 ;  /* 0x000000ff04047287 */ /* 0x000fc80008000000 */
[----:B------:R-:W-:Y:S01]  /*2ae0*/  ULEA UR5, UR4, UR7, 0x3 ;  /* 0x0000000704057291 */ /* 0x000fe2000f8e18ff */
[----:B------:R-:W-:-:S04]  /*2af0*/  LOP3.LUT R2, R12, UR6, RZ, 0x3c, !PT ;  /* 0x000000060c027c12 */ /* 0x000fc8000f8e3cff */
[----:B-1----:R-:W-:-:S04]  /*2b00*/  SHF.L.U32 R3, R2, 0x1f, RZ ;  /* 0x0000001f02037819 */ /* 0x002fc800000006ff */
[----:B------:R-:W1:Y:S02]  /*2b10*/  SYNCS.PHASECHK.TRANS64.TRYWAIT P0, [UR5], R3 ;  /* 0x00000003ff0075a7 */ /* 0x000e640008001105 */
[----:B-1----:R-:W-:Y:S05]  /*2b20*/  @!P0 BRA `(.L_x_45) ;  /* 0x0000007800508947 */ /* 0x002fea0003800000 */
.L_x_156:
        /* <DEDUP_REMOVED lines=9> */
.L_x_158:
        /* <DEDUP_REMOVED lines=9> */
.L_x_160:
        /* <DEDUP_REMOVED lines=9> */
.L_x_162:
        /* <DEDUP_REMOVED lines=9> */
.L_x_164:
        /* <DEDUP_REMOVED lines=9> */
.L_x_166:
        /* <DEDUP_REMOVED lines=9> */
.L_x_168:
        /* <DEDUP_REMOVED lines=9> */
.L_x_170:
        /* <DEDUP_REMOVED lines=9> */
.L_x_172:
        /* <DEDUP_REMOVED lines=9> */
.L_x_174:
        /* <DEDUP_REMOVED lines=9> */
.L_x_176:
        /* <DEDUP_REMOVED lines=9> */
.L_x_178:
        /* <DEDUP_REMOVED lines=9> */
.L_x_180:
        /* <DEDUP_REMOVED lines=9> */
.L_x_182:
        /* <DEDUP_REMOVED lines=9> */
.L_x_184:
        /* <DEDUP_REMOVED lines=9> */
.L_x_186:
        /* <DEDUP_REMOVED lines=9> */
.L_x_188:
        /* <DEDUP_REMOVED lines=9> */
.L_x_190:
[----:B------:R-:W-:-:S04]  /*34c0*/  UIADD3 UR4, UPT, UPT, UR4, 0x1, URZ ;  /* 0x0000000104047890 */ /* 0x000fc8000fffe0ff */
[----:B------:R-:W-:-:S04]  /*34d0*/  UISETP.NE.AND UP0, UPT, UR4, 0x14, UPT ;  /* 0x000000140400788c */ /* 0x000fc8000bf05270 */
[----:B------:R-:W-:Y:S02]  /*34e0*/  USEL UR5, URZ, 0x1, UP0 ;  /* 0x00000001ff057887 */ /* 0x000fe40008000000 */
[----:B------:R-:W-:-:S04]  /*34f0*/  USEL UR4, UR4, URZ, UP0 ;  /* 0x000000ff04047287 */ /* 0x000fc80008000000 */
[----:B------:R-:W-:Y:S01]  /*3500*/  ULEA UR4, UR4, UR7, 0x3 ;  /* 0x0000000704047291 */ /* 0x000fe2000f8e18ff */
[----:B-1----:R-:W-:-:S04]  /*3510*/  LOP3.LUT R3, R2, UR5, RZ, 0x3c, !PT ;  /* 0x0000000502037c12 */ /* 0x002fc8000f8e3cff */
[----:B------:R-:W-:Y:S01]  /*3520*/  SHF.L.U32 R3, R3, 0x1f, RZ ;  /* 0x0000001f03037819 */ /* 0x000fe200000006ff */
[----:B------:R-:W-:-:S07]  /*3530*/  IMAD.U32 R0, RZ, RZ, UR4 ;  /* 0x00000004ff007e24 */ /* 0x000fce000f8e00ff */
.L_x_63:
[----:B-1----:R1:W3:Y:S02]  /*3540*/  SYNCS.PHASECHK.TRANS64.TRYWAIT P0, [R0+URZ], R3 ;  /* 0x00000003000075a7 */ /* 0x0022e400080011ff */
[----:B---3--:R-:W-:Y:S05]  /*3550*/  @!P0 NANOSLEEP.SYNCS 0x989680 ;  /* 0x009896800000895d */ /* 0x008fea0003900000 */
[----:B------:R-:W3:Y:S02]  /*3560*/  @!P0 SYNCS.PHASECHK.TRANS64 P0, [R0+URZ], R3 ;  /* 0x00000003000085a7 */ /* 0x000ee400080010ff */
[----:B--23--:R-:W-:Y:S05]  /*3570*/  @P0 EXIT ;  /* 0x000000000000094d */ /* 0x00cfea0003800000 */
[----:B------:R-:W-:Y:S05]  /*3580*/  BRA `(.L_x_63) ;  /* 0xfffffffc00ec7947 */ /* 0x000fea000383ffff */
.L_x_23:
[----:B------:R-:W2:Y:S02]  /*3590*/  S2UR UR4, SR_CgaCtaId ;  /* 0x00000000000479c3 */ /* 0x000ea40000008800 */
[----:B--2---:R-:W-:-:S04]  /*35a0*/  UISETP.NE.AND UP0, UPT, UR4, URZ, UPT ;  /* 0x000000ff0400728c */ /* 0x004fc8000bf05270 */
[----:B------:R-:W-:-:S09]  /*35b0*/  UISETP.NE.OR UP0, UPT, UR18, 0x1, UP0 ;  /* 0x000000011200788c */ /* 0x000fd20008705670 */
[----:B------:R-:W-:Y:S05]  /*35c0*/  BRA.U UP0, `(.L_x_64) ;  /* 0x00000005004c7547 */ /* 0x000fea000b800000 */
[----:B------:R-:W2:Y:S01]  /*35d0*/  S2UR UR5, SR_CgaCtaId ;  /* 0x00000000000579c3 */ /* 0x000ea20000008800 */
[----:B------:R-:W-:Y:S01]  /*35e0*/  UMOV UR4, 0x400 ;  /* 0x0000040000047882 */ /* 0x000fe20000000000 */
[----:B------:R-:W-:Y:S01]  /*35f0*/  ISETP.GE.U32.AND P2, PT, R0, 0x8, PT ;  /* 0x000000080000780c */ /* 0x000fe20003f46070 */
[----:B------:R-:W-:Y:S01]  /*3600*/  IMAD.MOV.U32 R12, RZ, RZ, 0x1 ;  /* 0x00000001ff0c7424 */ /* 0x000fe200078e00ff */
[----:B------:R-:W-:Y:S02]  /*3610*/  CS2R R10, SRZ ;  /* 0x00000000000a7805 */ /* 0x000fe4000001ff00 */
[----:B------:R-:W-:Y:S01]  /*3620*/  CS2R R8, SRZ ;  /* 0x0000000000087805 */ /* 0x000fe2000001ff00 */
[----:B--2---:R-:W-:-:S03]  /*3630*/  ULEA UR6, UR5, UR4, 0x18 ;  /* 0x0000000405067291 */ /* 0x004fc6000f8ec0ff */
[----:B------:R-:W-:-:S09]  /*3640*/  UMOV UR5, URZ ;  /* 0x000000ff00057c82 */ /* 0x000fd20008000000 */
.L_x_68:
[----:B------:R-:W-:Y:S02]  /*3650*/  LEA R2, R8, UR6, 0x3 ;  /* 0x0000000608027c11 */ /* 0x000fe4000f8e18ff */
[----:B------:R-:W-:-:S03]  /*3660*/  SHF.L.U32 R5, R9, 0x1f, RZ ;  /* 0x0000001f09057819 */ /* 0x000fc600000006ff */
[----:B------:R-:W-:Y:S01]  /*3670*/  VIADD R4, R2, 0x200 ;  /* 0x0000020002047836 */ /* 0x000fe20000000000 */
[----:B------:R-:W2:Y:S02]  /*3680*/  SYNCS.PHASECHK.TRANS64.TRYWAIT P0, [R2+URZ+0x1f0], R5 ;  /* 0x0001f005020075a7 */ /* 0x000ea400080011ff */
[----:B--2---:R-:W-:Y:S05]  /*3690*/  @!P0 BRA `(.L_x_65) ;  /* 0x0000007400248947 */ /* 0x004fea0003800000 */
.L_x_191:
[----:B------:R-:W-:Y:S01]  /*36a0*/  ULEA UR4, UR5, UR6, 0x3 ;  /* 0x0000000605047291 */ /* 0x000fe2000f8e18ff */
[----:B------:R-:W-:Y:S02]  /*36b0*/  PRMT R4, RZ, 0x654, R4 ;  /* 0x00000654ff047816 */ /* 0x000fe40000000004 */
[----:B--2---:R-:W-:Y:S01]  /*36c0*/  SHF.L.U32 R5, R12, 0x1f, RZ ;  /* 0x0000001f0c057819 */ /* 0x004fe200000006ff */
[----:B------:R-:W-:Y:S01]  /*36d0*/  UIADD3 UR7, UPT, UPT, UR4, 0x190, URZ ;  /* 0x0000019004077890 */ /* 0x000fe2000fffe0ff */
[----:B------:R2:W-:Y:S05]  /*36e0*/  SYNCS.ARRIVE.TRANS64.RED.A1T0 RZ, [R4+URZ], RZ ;  /* 0x000000ff04ff79a7 */ /* 0x0005ea00081004ff */
[----:B------:R-:W-:Y:S01]  /*36f0*/  IMAD.U32 R7, RZ, RZ, UR7 ;  /* 0x00000007ff077e24 */ /* 0x000fe2000f8e00ff */
[----:B------:R-:W3:Y:S04]  /*3700*/  SYNCS.PHASECHK.TRANS64.TRYWAIT P0, [UR4+0x1a0], R5 ;  /* 0x0001a005ff0075a7 */ /* 0x000ee80008001104 */
[----:B------:R-:W-:Y:S01]  /*3710*/  PRMT R6, R0, 0x654, R7 ;  /* 0x0000065400067816 */ /* 0x000fe20000000007 */
[----:B--2---:R-:W-:Y:S01]  /*3720*/  @!P2 IMAD.MOV.U32 R4, RZ, RZ, 0x10 ;  /* 0x00000010ff04a424 */ /* 0x004fe200078e00ff */
[----:B---3--:R-:W-:Y:S06]  /*3730*/  @!P0 BRA `(.L_x_66) ;  /* 0x0000007400108947 */ /* 0x008fec0003800000 */
.L_x_193:
[----:B------:R-:W-:Y:S01]  /*3740*/  ULEA UR8, UR5, UR6, 0x4 ;  /* 0x0000000605087291 */ /* 0x000fe2000f8e20ff */
[----:B------:R-:W-:Y:S01]  /*3750*/  SEL R3, R6, R3, !P2 ;  /* 0x0000000306037207 */ /* 0x000fe20005000000 */
[----:B------:R-:W-:Y:S01]  /*3760*/  UIADD3 UR9, UPT, UPT, UR4, 0x190, URZ ;  /* 0x0000019004097890 */ /* 0x000fe2000fffe0ff */
[----:B--2---:R-:W-:Y:S01]  /*3770*/  LEA R2, R11, UR6, 0x3 ;  /* 0x000000060b027c11 */ /* 0x004fe2000f8e18ff */
[----:B------:R-:W-:Y:S01]  /*3780*/  UIADD3 UR8, UPT, UPT, UR8, 0x220, URZ ;  /* 0x0000022008087890 */ /* 0x000fe2000fffe0ff */
[----:B------:R-:W-:Y:S01]  /*3790*/  SHF.L.U32 R5, R10, 0x1f, RZ ;  /* 0x0000001f0a057819 */ /* 0x000fe200000006ff */
[----:B------:R2:W-:Y:S01]  /*37a0*/  @!P2 SYNCS.ARRIVE.TRANS64.RED RZ, [R3+URZ], R4 ;  /* 0x0000000403ffa9a7 */ /* 0x0005e200080004ff */
[----:B------:R-:W-:Y:S01]  /*37b0*/  UIADD3 UR4, UPT, UPT, UR5, 0x1, URZ ;  /* 0x0000000105047890 */ /* 0x000fe2000fffe0ff */
[----:B------:R-:W-:-:S03]  /*37c0*/  VIADD R8, R8, 0x1 ;  /* 0x0000000108087836 */ /* 0x000fc60000000000 */
[----:B------:R-:W-:Y:S02]  /*37d0*/  UISETP.NE.AND UP0, UPT, UR4, 0x2, UPT ;  /* 0x000000020400788c */ /* 0x000fe4000bf05270 */
[----:B------:R-:W-:Y:S06]  /*37e0*/  UGETNEXTWORKID.BROADCAST [UR8], [UR9] ;  /* 0x00000000080073ca */ /* 0x000fec0008000100 */
[----:B------:R-:W-:Y:S01]  /*37f0*/  USEL UR7, URZ, 0x1, UP0 ;  /* 0x00000001ff077887 */ /* 0x000fe20008000000 */
[----:B------:R-:W-:Y:S01]  /*3800*/  ISETP.NE.AND P0, PT, R8, 0x2, PT ;  /* 0x000000020800780c */ /* 0x000fe20003f05270 */
[----:B------:R-:W-:Y:S01]  /*3810*/  USEL UR5, UR4, URZ, UP0 ;  /* 0x000000ff04057287 */ /* 0x000fe20008000000 */
[----:B------:R-:W3:Y:S03]  /*3820*/  SYNCS.PHASECHK.TRANS64.TRYWAIT P1, [R2+URZ+0x190], R5 ;  /* 0x00019005020075a7 */ /* 0x000ee600080211ff */
[----:B------:R-:W-:Y:S01]  /*3830*/  LOP3.LUT R12, R12, UR7, RZ, 0x3c, !PT ;  /* 0x000000070c0c7c12 */ /* 0x000fe2000f8e3cff */
[----:B--23--:R-:W-:Y:S07]  /*3840*/  @!P1 BRA `(.L_x_67) ;  /* 0x0000007000e49947 */ /* 0x00cfee0003800000 */
.L_x_194:
[C---:B------:R-:W-:Y:S01]  /*3850*/  LEA R4, R11.reuse, UR6, 0x4 ;  /* 0x000000060b047c11 */ /* 0x040fe2000f8e20ff */
[----:B--2---:R-:W-:Y:S01]  /*3860*/  VIADD R2, R2, 0x1a0 ;  /* 0x000001a002027836 */ /* 0x004fe20000000000 */
[----:B------:R-:W-:Y:S01]  /*3870*/  SEL R8, R8, RZ, P0 ;  /* 0x000000ff08087207 */ /* 0x000fe20000000000 */
[----:B------:R-:W-:-:S03]  /*3880*/  VIADD R11, R11, 0x1 ;  /* 0x000000010b0b7836 */ /* 0x000fc60000000000 */
[----:B------:R-:W2:Y:S01]  /*3890*/  LDS.128 R4, [R4+0x220] ;  /* 0x0002200004047984 */ /* 0x000ea20000000c00 */
[----:B------:R-:W-:Y:S02]  /*38a0*/  PRMT R2, RZ, 0x654, R2 ;  /* 0x00000654ff027816 */ /* 0x000fe40000000002 */
[C---:B------:R-:W-:Y:S01]  /*38b0*/  ISETP.NE.AND P1, PT, R11.reuse, 0x2, PT ;  /* 0x000000020b00780c */ /* 0x040fe20003f25270 */
[----:B------:R-:W-:Y:S01]  /*38c0*/  @!PT LDS RZ, [RZ] ;  /* 0x00000000fffff984 */ /* 0x000fe20000000800 */
[----:B------:R-:W-:Y:S01]  /*38d0*/  @!PT LDS RZ, [RZ] ;  /* 0x00000000fffff984 */ /* 0x000fe20000000800 */
[----:B------:R-:W-:Y:S01]  /*38e0*/  @!PT LDS RZ, [RZ] ;  /* 0x00000000fffff984 */ /* 0x000fe20000000800 */
[----:B------:R-:W-:Y:S01]  /*38f0*/  @!PT LDS RZ, [RZ] ;  /* 0x00000000fffff984 */ /* 0x000fe20000000800 */
[----:B------:R3:W-:Y:S06]  /*3900*/  MEMBAR.ALL.CTA ;  /* 0x0000000000007992 */ /* 0x0007ec0000008000 */
[----:B---3--:R-:W3:Y:S01]  /*3910*/  FENCE.VIEW.ASYNC.S ;  /* 0x00000000000073c6 */ /* 0x008ee20000000000 */
[----:B------:R-:W-:Y:S01]  /*3920*/  SEL R11, R11, RZ, P1 ;  /* 0x000000ff0b0b7207 */ /* 0x000fe20000800000 */
[----:B---3--:R3:W-:Y:S01]  /*3930*/  SYNCS.ARRIVE.TRANS64.RED.A1T0 RZ, [R2+URZ], RZ ;  /* 0x000000ff02ff79a7 */ /* 0x0087e200081004ff */
[----:B--2---:R-:W-:-:S02]  /*3940*/  LOP3.LUT P3, RZ, R6, 0x1, RZ, 0xc0, !PT ;  /* 0x0000000106ff7812 */ /* 0x004fc4000786c0ff */
[----:B------:R-:W-:-:S04]  /*3950*/  SEL R5, RZ, 0x1, P1 ;  /* 0x00000001ff057807 */ /* 0x000fc80000800000 */
[----:B------:R-:W-:Y:S02]  /*3960*/  LOP3.LUT R10, R10, R5, RZ, 0x3c, !PT ;  /* 0x000000050a0a7212 */ /* 0x000fe400078e3cff */
[----:B---3--:R-:W-:-:S04]  /*3970*/  SEL R2, RZ, 0x1, P0 ;  /* 0x00000001ff027807 */ /* 0x008fc80000000000 */
[----:B------:R-:W-:Y:S01]  /*3980*/  LOP3.LUT R9, R9, R2, RZ, 0x3c, !PT ;  /* 0x0000000209097212 */ /* 0x000fe200078e3cff */
[----:B------:R-:W-:Y:S06]  /*3990*/  @P3 BRA `(.L_x_68) ;  /* 0xfffffffc002c3947 */ /* 0x000fec000383ffff */
[----:B------:R-:W-:Y:S01]  /*39a0*/  ULEA UR4, UR5, UR6, 0x3 ;  /* 0x0000000605047291 */ /* 0x000fe2000f8e18ff */
[----:B------:R-:W-:-:S08]  /*39b0*/  SHF.L.U32 R3, R12, 0x1f, RZ ;  /* 0x0000001f0c037819 */ /* 0x000fd000000006ff */
[----:B------:R-:W2:Y:S02]  /*39c0*/  SYNCS.PHASECHK.TRANS64 P0, [UR4+0x1a0], R3 ;  /* 0x0001a003ff0075a7 */ /* 0x000ea40008001004 */
[----:B--2---:R-:W-:Y:S05]  /*39d0*/  @P0 BRA `(.L_x_69) ;  /* 0x0000000000080947 */ /* 0x004fea0003800000 */
[----:B------:R-:W2:Y:S02]  /*39e0*/  SYNCS.PHASECHK.TRANS64.TRYWAIT P0, [UR4+0x1a0], R3 ;  /* 0x0001a003ff0075a7 */ /* 0x000ea40008001104 */
[----:B--2---:R-:W-:Y:S05]  /*39f0*/  @!P0 BRA `(.L_x_70) ;  /* 0x00000070008c8947 */ /* 0x004fea0003800000 */
.L_x_69:
[----:B------:R-:W-:-:S04]  /*3a00*/  UIADD3 UR7, UPT, UPT, UR5, 0x1, URZ ;  /* 0x0000000105077890 */ /* 0x000fc8000fffe0ff */
[----:B------:R-:W-:-:S04]  /*3a10*/  UISETP.NE.AND UP0, UPT, UR7, 0x2, UPT ;  /* 0x000000020700788c */ /* 0x000fc8000bf05270 */
[----:B------:R-:W-:Y:S02]  /*3a20*/  USEL UR8, URZ, 0x1, UP0 ;  /* 0x00000001ff087887 */ /* 0x000fe40008000000 */
[----:B------:R-:W-:-:S04]  /*3a30*/  USEL UR7, UR7, URZ, UP0 ;  /* 0x000000ff07077287 */ /* 0x000fc80008000000 */
[----:B------:R-:W-:Y:S01]  /*3a40*/  ULEA UR7, UR7, UR6, 0x3 ;  /* 0x0000000607077291 */ /* 0x000fe2000f8e18ff */
[----:B--2---:R-:W-:-:S04]  /*3a50*/  LOP3.LUT R3, R12, UR8, RZ, 0x3c, !PT ;  /* 0x000000080c037c12 */ /* 0x004fc8000f8e3cff */
[----:B------:R-:W-:-:S04]  /*3a60*/  SHF.L.U32 R0, R3, 0x1f, RZ ;  /* 0x0000001f03007819 */ /* 0x000fc800000006ff */
[----:B------:R-:W2:Y:S02]  /*3a70*/  SYNCS.PHASECHK.TRANS64 P0, [UR7+0x1a0], R0 ;  /* 0x0001a000ff0075a7 */ /* 0x000ea40008001007 */
[----:B-12---:R-:W-:Y:S05]  /*3a80*/  @P0 EXIT ;  /* 0x000000000000094d */ /* 0x006fea0003800000 */
[----:B------:R-:W-:Y:S02]  /*3a90*/  SHF.L.U32 R3, R3, 0x1f, RZ ;  /* 0x0000001f03037819 */ /* 0x000fe400000006ff */
[----:B------:R-:W-:-:S07]  /*3aa0*/  MOV R0, UR7 ;  /* 0x0000000700007c02 */ /* 0x000fce0008000f00 */
.L_x_71:
[----:B-1----:R1:W2:Y:S02]  /*3ab0*/  SYNCS.PHASECHK.TRANS64.TRYWAIT P0, [R0+URZ+0x1a0], R3 ;  /* 0x0001a003000075a7 */ /* 0x0022a400080011ff */
[----:B--2---:R-:W-:Y:S05]  /*3ac0*/  @!P0 NANOSLEEP.SYNCS 0x989680 ;  /* 0x009896800000895d */ /* 0x004fea0003900000 */
[----:B------:R-:W2:Y:S02]  /*3ad0*/  @!P0 SYNCS.PHASECHK.TRANS64 P0, [R0+URZ+0x1a0], R3 ;  /* 0x0001a003000085a7 */ /* 0x000ea400080010ff */
[----:B--2---:R-:W-:Y:S05]  /*3ae0*/  @P0 EXIT ;  /* 0x000000000000094d */ /* 0x004fea0003800000 */
[----:B------:R-:W-:Y:S05]  /*3af0*/  BRA `(.L_x_71) ;  /* 0xfffffffc00ec7947 */ /* 0x000fea000383ffff */
.L_x_64:
[----:B------:R-:W-:Y:S05]  /*3b00*/  BRA.U UP5, `(.L_x_72) ;  /* 0x0000000d05847547 */ /* 0x000fea000b800000 */
[----:B------:R-:W2:Y:S01]  /*3b10*/  S2UR UR7, SR_CgaCtaId ;  /* 0x00000000000779c3 */ /* 0x000ea20000008800 */
[----:B------:R-:W-:Y:S01]  /*3b20*/  UMOV UR4, 0x40 ;  /* 0x0000004000047882 */ /* 0x000fe20000000000 */
[----:B------:R-:W-:Y:S01]  /*3b30*/  NOP ;  /* 0x0000000000007918 */ /* 0x000fe20000000000 */
[----:B------:R-:W-:Y:S01]  /*3b40*/  UMOV UR6, 0x400 ;  /* 0x0000040000067882 */ /* 0x000fe20000000000 */
[----:B--2---:R-:W-:Y:S02]  /*3b50*/  ULEA UR5, UR7, UR4, 0x18 ;  /* 0x0000000407057291 */ /* 0x004fe4000f8ec0ff */
[----:B------:R-:W-:-:S07]  /*3b60*/  ULEA UR6, UR7, UR6, 0x18 ;  /* 0x0000000607067291 */ /* 0x000fce000f8ec0ff */
[----:B------:R-:W2:Y:S02]  /*3b70*/  LDS.U8 R0, [UR5+0x1c] ;  /* 0x00001c05ff007984 */ /* 0x000ea40008000000 */
[----:B--2---:R-:W-:-:S13]  /*3b80*/  ISETP.NE.AND P0, PT, R0, RZ, PT ;  /* 0x000000ff0000720c */ /* 0x004fda0003f05270 */
[----:B------:R-:W-:Y:S05]  /*3b90*/  @P0 BRA `(.L_x_73) ;  /* 0x0000000000580947 */ /* 0x000fea0003800000 */
[----:B------:R-:W-:-:S13]  /*3ba0*/  ELECT P0, URZ, PT ;  /* 0x0000000000ff782f */ /* 0x000fda0003800000 */
[----:B------:R-:W-:Y:S05]  /*3bb0*/  @!P0 BRA `(.L_x_74) ;  /* 0x0000000000608947 */ /* 0x000fea0003800000 */
[----:B------:R-:W-:Y:S01]  /*3bc0*/  UMOV UR4, 0x10 ;  /* 0x0000001000047882 */ /* 0x000fe20000000000 */
[----:B------:R-:W-:Y:S01]  /*3bd0*/  HFMA2 R0, -RZ, RZ, 0, 5.9604644775390625e-08 ;  /* 0x00000001ff007431 */ /* 0x000fe200000001ff */
[----:B------:R-:W-:-:S03]  /*3be0*/  MOV R3, 0xffff ;  /* 0x0000ffff00037802 */ /* 0x000fc60000000f00 */
[----:B------:R-:W-:Y:S04]  /*3bf0*/  DEPBAR.LE SB2, 0x36 ;  /* 0x0000ad800000791a */ /* 0x000fe80000000000 */
[----:B------:R-:W2:Y:S02]  /*3c00*/  UTCATOMSWS.FIND_AND_SET.ALIGN UP0, UR4, UR4 ;  /* 0x00000004000475e3 */ /* 0x000ea40008000800 */
[----:B--2---:R-:W-:Y:S01]  /*3c10*/  MOV R4, UR4 ;  /* 0x0000000400047c02 */ /* 0x004fe20008000f00 */
[----:B------:R-:W-:Y:S06]  /*3c20*/  BRA.U UP0, `(.L_x_75) ;  /* 0x0000000100187547 */ /* 0x000fec000b800000 */
.L_x_76:
[----:B------:R-:W-:Y:S05]  /*3c30*/  NANOSLEEP 0x64 ;  /* 0x000000640000795d */ /* 0x000fea0003800000 */
[----:B------:R-:W-:-:S05]  /*3c40*/  UMOV UR4, 0x10 ;  /* 0x0000001000047882 */ /* 0x000fca0000000000 */
[----:B------:R-:W-:Y:S04]  /*3c50*/  DEPBAR.LE SB2, 0x36 ;  /* 0x0000ad800000791a */ /* 0x000fe80000000000 */
[----:B------:R-:W2:Y:S02]  /*3c60*/  UTCATOMSWS.FIND_AND_SET.ALIGN UP0, UR4, UR4 ;  /* 0x00000004000475e3 */ /* 0x000ea40008000800 */
[----:B--2---:R-:W-:Y:S01]  /*3c70*/  MOV R4, UR4 ;  /* 0x0000000400047c02 */ /* 0x004fe20008000f00 */
[----:B------:R-:W-:Y:S05]  /*3c80*/  BRA.U !UP0, `(.L_x_76) ;  /* 0xfffffffd08e87547 */ /* 0x000fea000b83ffff */
.L_x_75:
[-C--:B------:R-:W-:Y:S02]  /*3c90*/  SHF.L.U32 R3, R3, R4.reuse, RZ ;  /* 0x0000000403037219 */ /* 0x080fe400000006ff */
[----:B------:R-:W-:Y:S01]  /*3ca0*/  SHF.L.U32 R0, R0, R4, RZ ;  /* 0x0000000400007219 */ /* 0x000fe200000006ff */
[----:B------:R-:W-:Y:S02]  /*3cb0*/  IMAD.SHL.U32 R4, R4, 0x20, RZ ;  /* 0x0000002004047824 */ /* 0x000fe400078e00ff */
[----:B------:R2:W-:Y:S04]  /*3cc0*/  ATOMS.OR RZ, [UR5+0x14], R3 ;  /* 0x00001403ffff798c */ /* 0x0005e8000b000005 */
[----:B------:R2:W-:Y:S04]  /*3cd0*/  ATOMS.OR RZ, [UR5+0x18], R0 ;  /* 0x00001800ffff798c */ /* 0x0005e8000b000005 */
[----:B------:R2:W-:Y:S01]  /*3ce0*/  STS [UR6+0x240], R4 ;  /* 0x00024004ff007988 */ /* 0x0005e20008000806 */
[----:B------:R-:W-:Y:S05]  /*3cf0*/  BRA `(.L_x_74) ;  /* 0x0000000000107947 */ /* 0x000fea0003800000 */
.L_x_73:
[----:B------:R-:W-:Y:S02]  /*3d00*/  MOV R0, 0xffffffff ;  /* 0xffffffff00007802 */ /* 0x000fe40000000f00 */
[----:B------:R-:W-:-:S03]  /*3d10*/  MOV R4, 0x3d40 ;  /* 0x00003d4000047802 */ /* 0x000fc60000000f00 */
[----:B------:R2:W-:Y:S04]  /*3d20*/  STS [UR6+0x240], R0 ;  /* 0x00024000ff007988 */ /* 0x0005e80008000806 */
[----:B-12--5:R-:W-:Y:S05]  /*3d30*/  CALL.REL.NOINC `($__internal_1_$__cuda_sm10x_tcgen05_guardrail_trap_phase_invalid_during_alloc) ;  /* 0x0000007400d07944 */ /* 0x026fea0003c00000 */
.L_x_74:
[----:B------:R-:W-:Y:S05]  /*3d40*/  WARPSYNC.ALL ;  /* 0x0000000000007948 */ /* 0x000fea0003800000 */
[----:B------:R-:W3:Y:S01]  /*3d50*/  S2UR UR4, SR_CgaCtaId ;  /* 0x00000000000479c3 */ /* 0x000ee20000008800 */
[----:B------:R-:W-:Y:S01]  /*3d60*/  UMOV UR13, 0x400 ;  /* 0x00000400000d7882 */ /* 0x000fe20000000000 */
[----:B------:R-:W-:-:S06]  /*3d70*/  NOP ;  /* 0x0000000000007918 */ /* 0x000fcc0000000000 */
[----:B------:R-:W-:Y:S06]  /*3d80*/  BAR.ARV 0x6, 0xa0 ;  /* 0x0182800000007b1d */ /* 0x000fec0000002000 */
[----:B------:R-:W4:Y:S01]  /*3d90*/  LDCU UR5, c[0x0][0x38c] ;  /* 0x00007180ff0577ac */ /* 0x000f220008000800 */
[----:B------:R-:W-:Y:S01]  /*3da0*/  LOP3.LUT R2, R2, 0xffff, RZ, 0xc0, !PT ;  /* 0x0000ffff02027812 */ /* 0x000fe200078ec0ff */
[----:B------:R-:W-:Y:S01]  /*3db0*/  IMAD.MOV.U32 R11, RZ, RZ, 0x1 ;  /* 0x00000001ff0b7424 */ /* 0x000fe200078e00ff */
[----:B------:R-:W-:Y:S01]  /*3dc0*/  CS2R R8, SRZ ;  /* 0x0000000000087805 */ /* 0x000fe2000001ff00 */
[----:B------:R-:W1:Y:S01]  /*3dd0*/  LDCU UR8, c[0x0][0x38c] ;  /* 0x00007180ff0877ac */ /* 0x000e620008000800 */
[----:B------:R-:W-:Y:S01]  /*3de0*/  R2UR UR15, R2 ;  /* 0x00000000020f72ca */ /* 0x000fe200000e0000 */
[----:B------:R-:W-:Y:S01]  /*3df0*/  IMAD.MOV.U32 R10, RZ, RZ, RZ ;  /* 0x000000ffff0a7224 */ /* 0x000fe200078e00ff */
[----:B------:R-:W-:Y:S01]  /*3e00*/  UMOV UR18, URZ ;  /* 0x000000ff00127c82 */ /* 0x000fe20008000000 */
[----:B------:R-:W-:Y:S01]  /*3e10*/  UMOV UR10, URZ ;  /* 0x000000ff000a7c82 */ /* 0x000fe20008000000 */
[----:B---3--:R-:W-:Y:S01]  /*3e20*/  ULEA UR13, UR4, UR13, 0x18 ;  /* 0x0000000d040d7291 */ /* 0x008fe2000f8ec0ff */
[----:B------:R-:W-:Y:S01]  /*3e30*/  UMOV UR20, 0x0 ;  /* 0x0000000000147882 */ /* 0x000fe20000000000 */
[----:B------:R-:W-:-:S02]  /*3e40*/  UMOV UR21, 0x4400010 ;  /* 0x0440001000157882 */ /* 0x000fc40000000000 */
[----:B------:R-:W-:Y:S02]  /*3e50*/  UIADD3 UR6, UPT, UPT, UR13, 0x6600, URZ ;  /* 0x000066000d067890 */ /* 0x000fe4000fffe0ff */
[----:B------:R-:W-:Y:S02]  /*3e60*/  UIADD3 UR7, UPT, UPT, UR13, 0x10600, URZ ;  /* 0x000106000d077890 */ /* 0x000fe4000fffe0ff */
[----:B----4-:R-:W-:Y:S01]  /*3e70*/  UIADD3 UR5, UPT, UPT, UR5, 0x1f, URZ ;  /* 0x0000001f05057890 */ /* 0x010fe2000fffe0ff */
[----:B--2---:R-:W2:Y:S01]  /*3e80*/  LDS R0, [UR13+0x240] ;  /* 0x0002400dff007984 */ /* 0x004ea20008000800 */
[----:B------:R-:W-:Y:S02]  /*3e90*/  USHF.R.U32.HI UR6, URZ, 0x4, UR6 ;  /* 0x00000004ff067899 */ /* 0x000fe40008011606 */
[----:B------:R-:W-:Y:S02]  /*3ea0*/  USHF.R.S32.HI UR4, URZ, 0x1f, UR5 ;  /* 0x0000001fff047899 */ /* 0x000fe40008011405 */
[----:B------:R-:W-:-:S02]  /*3eb0*/  ULOP3.LUT UR6, UR6, 0x3fff, URZ, 0xc0, !UPT ;  /* 0x00003fff06067892 */ /* 0x000fc4000f8ec0ff */
[----:B------:R-:W-:Y:S02]  /*3ec0*/  ULEA.HI UR4, UR4, UR5, URZ, 0x5 ;  /* 0x0000000504047291 */ /* 0x000fe4000f8f28ff */
[----:B------:R-:W-:Y:S02]  /*3ed0*/  USHF.R.U32.HI UR5, URZ, 0x4, UR7 ;  /* 0x00000004ff057899 */ /* 0x000fe40008011607 */
[----:B------:R-:W-:Y:S02]  /*3ee0*/  USHF.R.S32.HI UR22, URZ, 0x5, UR4 ;  /* 0x00000005ff167899 */ /* 0x000fe40008011404 */
[----:B------:R-:W-:Y:S02]  /*3ef0*/  ULOP3.LUT UR5, UR5, 0x3fff, URZ, 0xc0, !UPT ;  /* 0x00003fff05057892 */ /* 0x000fe4000f8ec0ff */
[----:B------:R-:W-:Y:S02]  /*3f00*/  UISETP.LT.AND UP0, UPT, UR22, 0x1, UPT ;  /* 0x000000011600788c */ /* 0x000fe4000bf01270 */
[----:B------:R-:W-:-:S02]  /*3f10*/  ULOP3.LUT UR16, UR6, 0x10000, URZ, 0xfc, !UPT ;  /* 0x0001000006107892 */ /* 0x000fc4000f8efcff */
[----:B------:R-:W-:Y:S02]  /*3f20*/  USEL UR23, UR22, 0x1, !UP0 ;  /* 0x0000000116177887 */ /* 0x000fe4000c000000 */
[----:B------:R-:W-:Y:S02]  /*3f30*/  ULOP3.LUT UR17, UR5, 0x10000, URZ, 0xfc, !UPT ;  /* 0x0001000005117892 */ /* 0x000fe4000f8efcff */
[----:B------:R-:W-:Y:S02]  /*3f40*/  UIADD3 UR23, UPT, UPT, -UR23, URZ, URZ ;  /* 0x000000ff17177290 */ /* 0x000fe4000fffe1ff */
[----:B-1----:R-:W-:Y:S01]  /*3f50*/  UISETP.GE.AND UP4, UPT, UR8, 0x1, UPT ;  /* 0x000000010800788c */ /* 0x002fe2000bf86270 */
[----:B--2---:R-:W-:-:S15]  /*3f60*/  R2UR UR24, R0 ;  /* 0x00000000001872ca */ /* 0x004fde00000e0000 */
.L_x_83:
[----:B------:R-:W-:Y:S02]  /*3f70*/  LEA R0, R10, UR13, 0x3 ;  /* 0x0000000d0a007c11 */ /* 0x000fe4000f8e18ff */
[----:B------:R-:W-:Y:S02]  /*3f80*/  SHF.L.U32 R5, R9, 0x1f, RZ ;  /* 0x0000001f09057819 */ /* 0x000fe400000006ff */
[----:B------:R-:W-:Y:S01]  /*3f90*/  PLOP3.LUT P0, PT, PT, PT, UP4, 0x80, 0x8 ;  /* 0x000000000008781c */ /* 0x000fe20003f0f048 */
[----:B------:R-:W-:Y:S01]  /*3fa0*/  VIADD R3, R0, 0x1a0 ;  /* 0x000001a000037836 */ /* 0x000fe20000000000 */
[----:B-1----:R-:W1:Y:S02]  /*3fb0*/  SYNCS.PHASECHK.TRANS64.TRYWAIT P1, [R0+URZ+0x190], R5 ;  /* 0x00019005000075a7 */ /* 0x002e6400080211ff */
[----:B-1-3--:R-:W-:Y:S09]  /*3fc0*/  @!P1 BRA `(.L_x_77) ;  /* 0x0000006c00309947 */ /* 0x00aff20003800000 */
.L_x_196:
[----:B------:R-:W-:Y:S01]  /*3fd0*/  LEA R4, R10, UR13, 0x4 ;  /* 0x0000000d0a047c11 */ /* 0x000fe2000f8e20ff */
[----:B------:R-:W-:Y:S01]  /*3fe0*/  @UP4 ULEA UR4, UR10, UR13, 0x3 ;  /* 0x0000000d0a044291 */ /* 0x000fe2000f8e18ff */
[----:B------:R-:W-:Y:S01]  /*3ff0*/  PLOP3.LUT P2, PT, PT, PT, PT, 0x80, 0x8 ;  /* 0x000000000008781c */ /* 0x000fe20003f4f070 */
[----:B------:R-:W-:Y:S01]  /*4000*/  ULEA UR19, UR18, UR13, 0x3 ;  /* 0x0000000d12137291 */ /* 0x000fe2000f8e18ff */
[----:B------:R-:W-:Y:S02]  /*4010*/  PRMT R3, RZ, 0x654, R3 ;  /* 0x00000654ff037816 */ /* 0x000fe40000000003 */
[----:B-1----:R-:W1:Y:S01]  /*4020*/  LDS.128 R4, [R4+0x220] ;  /* 0x0002200004047984 */ /* 0x002e620000000c00 */
[----:B------:R-:W-:Y:S02]  /*4030*/  @P0 SHF.L.U32 R2, R8, 0x1f, RZ ;  /* 0x0000001f08020819 */ /* 0x000fe400000006ff */
[----:B------:R-:W-:Y:S01]  /*4040*/  SHF.L.U32 R0, R11, 0x1f, RZ ;  /* 0x0000001f0b007819 */ /* 0x000fe200000006ff */
[----:B------:R-:W-:Y:S01]  /*4050*/  @!PT LDS RZ, [RZ] ;  /* 0x00000000fffff984 */ /* 0x000fe20000000800 */
[----:B------:R-:W-:Y:S01]  /*4060*/  @!PT LDS RZ, [RZ] ;  /* 0x00000000fffff984 */ /* 0x000fe20000000800 */
[----:B------:R-:W-:Y:S01]  /*4070*/  @!PT LDS RZ, [RZ] ;  /* 0x00000000fffff984 */ /* 0x000fe20000000800 */
[----:B------:R-:W-:Y:S01]  /*4080*/  @!PT LDS RZ, [RZ] ;  /* 0x00000000fffff984 */ /* 0x000fe20000000800 */
[----:B------:R2:W-:Y:S06]  /*4090*/  MEMBAR.ALL.CTA ;  /* 0x0000000000007992 */ /* 0x0005ec0000008000 */
[----:B--2---:R-:W2:Y:S02]  /*40a0*/  FENCE.VIEW.ASYNC.S ;  /* 0x00000000000073c6 */ /* 0x004ea40000000000 */
[----:B--2---:R2:W-:Y:S01]  /*40b0*/  SYNCS.ARRIVE.TRANS64.RED.A1T0 RZ, [R3+URZ], RZ ;  /* 0x000000ff03ff79a7 */ /* 0x0045e200081004ff */
[----:B------:R2:W3:Y:S01]  /*40c0*/  @P0 SYNCS.PHASECHK.TRANS64.TRYWAIT P2, [UR4], R2 ;  /* 0x00000002ff0005a7 */ /* 0x0004e20008041104 */
[----:B-1----:R-:W-:Y:S01]  /*40d0*/  LOP3.LUT P1, RZ, R6, 0x1, RZ, 0xc0, !PT ;  /* 0x0000000106ff7812 */ /* 0x002fe2000782c0ff */
[----:B------:R-:W1:Y:S02]  /*40e0*/  SYNCS.PHASECHK.TRANS64.TRYWAIT P0, [UR19+0x1d0], R0 ;  /* 0x0001d000ff0075a7 */ /* 0x000e640008001113 */
[----:B-123--:R-:W-:Y:S10]  /*40f0*/  @!P0 BRA `(.L_x_78) ;  /* 0x0000006800f88947 */ /* 0x00eff40003800000 */
.L_x_198:
[----:B------:R-:W-:Y:S01]  /*4100*/  IADD3 R10, PT, PT, R10, 0x1, RZ ;  /* 0x000000010a0a7810 */ /* 0x000fe20007ffe0ff */
[----:B------:R-:W-:Y:S06]  /*4110*/  BRA.U !UP4, `(.L_x_79) ;  /* 0x000000010ca07547 */ /* 0x000fec000b800000 */
[----:B------:R-:W-:Y:S02]  /*4120*/  ULEA.HI UR4, UR18, UR18, URZ, 0x1 ;  /* 0x0000001212047291 */ /* 0x000fe4000f8f08ff */
[----:B------:R-:W-:Y:S02]  /*4130*/  UPLOP3.LUT UP2, UPT, UPT, UPT, UPT, 0x40, 0x4 ;  /* 0x000000000004789c */ /* 0x000fe40003f4e870 */
[----:B------:R-:W-:Y:S02]  /*4140*/  USHF.L.U32 UR5, UR4, 0x7, URZ ;  /* 0x0000000704057899 */ /* 0x000fe400080006ff */
[----:B------:R-:W-:Y:S02]  /*4150*/  ULOP3.LUT UR14, UR4, 0xffe, URZ, 0xc0, !UPT ;  /* 0x00000ffe040e7892 */ /* 0x000fe4000f8ec0ff */
[----:B------:R-:W-:Y:S02]  /*4160*/  ULOP3.LUT UR4, UR5, 0xffffff00, URZ, 0xc0, !UPT ;  /* 0xffffff0005047892 */ /* 0x000fe4000f8ec0ff */
[----:B------:R-:W-:-:S02]  /*4170*/  UIADD3 UR14, UPT, UPT, -UR14, UR18, URZ ;  /* 0x000000120e0e7290 */ /* 0x000fc4000fffe1ff */
[----:B------:R-:W-:Y:S01]  /*4180*/  UIADD3 UR4, UPT, UPT, UR24, UR4, URZ ;  /* 0x0000000418047290 */ /* 0x000fe2000fffe0ff */
[----:B------:R-:W-:Y:S01]  /*4190*/  UMOV UR12, UR23 ;  /* 0x00000017000c7c82 */ /* 0x000fe20008000000 */
[----:B------:R-:W-:Y:S02]  /*41a0*/  UMOV UR11, UR22 ;  /* 0x00000016000b7c82 */ /* 0x000fe40008000000 */
[----:B------:R-:W-:Y:S01]  /*41b0*/  ULEA UR14, UR14, UR4, 0x14 ;  /* 0x000000040e0e7291 */ /* 0x000fe2000f8ea0ff */
[----:B------:R-:W-:-:S11]  /*41c0*/  UMOV UR5, UR10 ;  /* 0x0000000a00057c82 */ /* 0x000fd60008000000 */
.L_x_82:
[----:B------:R-:W-:Y:S02]  /*41d0*/  UIADD3 UR12, UPT, UPT, UR12, 0x1, URZ ;  /* 0x000000010c0c7890 */ /* 0x000fe4000fffe0ff */
[----:B--2---:R-:W-:Y:S02]  /*41e0*/  ULEA UR6, UR5, UR13, 0x3 ;  /* 0x0000000d05067291 */ /* 0x004fe4000f8e18ff */
[----:B------:R-:W-:Y:S01]  /*41f0*/  UISETP.NE.AND UP3, UPT, UR12, URZ, UPT ;  /* 0x000000ff0c00728c */ /* 0x000fe2000bf65270 */
[----:B---3--:R-:W-:Y:S10]  /*4200*/  @P2 BRA `(.L_x_80) ;  /* 0x00000000000c2947 */ /* 0x008ff40003800000 */
[----:B-1----:R-:W-:Y:S04]  /*4210*/  SHF.L.U32 R3, R8, 0x1f, RZ ;  /* 0x0000001f08037819 */ /* 0x002fe800000006ff */
[----:B------:R-:W1:Y:S02]  /*4220*/  SYNCS.PHASECHK.TRANS64.TRYWAIT P0, [UR6], R3 ;  /* 0x00000003ff0075a7 */ /* 0x000e640008001106 */
[----:B-1----:R-:W-:Y:S05]  /*4230*/  @!P0 BRA `(.L_x_81) ;  /* 0x0000006800c08947 */ /* 0x002fea0003800000 */
.L_x_80:
[----:B------:R-:W-:Y:S01]  /*4240*/  UISETP.NE.AND UP0, UPT, UR11, 0x1, UPT ;  /* 0x000000010b00788c */ /* 0x000fe2000bf05270 */
[----:B------:R-:W-:Y:S01]  /*4250*/  PLOP3.LUT P2, PT, PT, PT, PT, 0x80, 0x8 ;  /* 0x000000000008781c */ /* 0x000fe20003f4f070 */
[----:B------:R-:W-:Y:S02]  /*4260*/  UIADD3 UR4, UPT, UPT, UR5, 0x1, URZ ;  /* 0x0000000105047890 */ /* 0x000fe4000fffe0ff */
[----:B------:R-:W-:Y:S02]  /*4270*/  ULEA UR8, UR5, UR17, 0x9 ;  /* 0x0000001105087291 */ /* 0x000fe4000f8e48ff */
[----:B------:R-:W-:Y:S01]  /*4280*/  UISETP.NE.AND UP1, UPT, UR4, 0x14, UPT ;  /* 0x000000140400788c */ /* 0x000fe2000bf25270 */
[----:B------:R-:W-:Y:S01]  /*4290*/  PLOP3.LUT P0, PT, PT, PT, UP0, 0x80, 0x8 ;  /* 0x000000000008781c */ /* 0x000fe20003f0f008 */
[----:B------:R-:W-:Y:S02]  /*42a0*/  UIADD3 UR11, UPT, UPT, UR11, -0x1, URZ ;  /* 0xffffffff0b0b7890 */ /* 0x000fe4000fffe0ff */
[----:B------:R-:W-:Y:S02]  /*42b0*/  USEL UR7, URZ, 0x1, UP1 ;  /* 0x00000001ff077887 */ /* 0x000fe40008800000 */
[----:B------:R-:W-:Y:S01]  /*42c0*/  USEL UR10, UR4, URZ, UP1 ;  /* 0x000000ff040a7287 */ /* 0x000fe20008800000 */
[----:B------:R-:W-:Y:S03]  /*42d0*/  UMOV UR9, 0xc0004010 ;  /* 0xc000401000097882 */ /* 0x000fe60000000000 */
[----:B------:R-:W-:Y:S01]  /*42e0*/  @UP0 ULEA UR4, UR10, UR13, 0x3 ;  /* 0x0000000d0a040291 */ /* 0x000fe2000f8e18ff */
[----:B------:R-:W-:Y:S01]  /*42f0*/  LOP3.LUT R8, R8, UR7, RZ, 0x3c, !PT ;  /* 0x0000000708087c12 */ /* 0x000fe2000f8e3cff */
[----:B------:R-:W-:Y:S03]  /*4300*/  UMOV UR7, 0xc0004010 ;  /* 0xc000401000077882 */ /* 0x000fe60000000000 */
[----:B-1----:R-:W-:Y:S04]  /*4310*/  @P0 SHF.L.U32 R0, R8, 0x1f, RZ ;  /* 0x0000001f08000819 */ /* 0x002fe800000006ff */
[----:B------:R2:W3:Y:S01]  /*4320*/  @P0 SYNCS.PHASECHK.TRANS64.TRYWAIT P2, [UR4], R0 ;  /* 0x00000000ff0005a7 */ /* 0x0004e20008041104 */
[----:B------:R-:W-:Y:S02]  /*4330*/  UIADD3 UR4, UPT, UPT, UR6, 0xa0, URZ ;  /* 0x000000a006047890 */ /* 0x000fe4000fffe0ff */
[----:B------:R-:W-:Y:S03]  /*4340*/  ULEA UR6, UR5, UR16, 0x7 ;  /* 0x0000001005067291 */ /* 0x000fe6000f8e38ff */
[----:B------:R-:W-:Y:S06]  /*4350*/  UMOV UR5, UR10 ;  /* 0x0000000a00057c82 */ /* 0x000fec0008000000 */
[----:B------:R2:W-:Y:S01]  /*4360*/  UTCQMMA gdesc[UR6], gdesc[UR8], tmem[UR14], tmem[UR20], idesc[UR21], UP2 ;  /* 0x00ff1408060075ea */ /* 0x0005e2000900030e */
[----:B------:R-:W-:Y:S01]  /*4370*/  UPLOP3.LUT UP2, UPT, UPT, UPT, UPT, 0x80, 0x8 ;  /* 0x000000000008789c */ /* 0x000fe20003f4f070 */
[----:B------:R2:W-:Y:S01]  /*4380*/  UTCBAR.MULTICAST [UR4], URZ, UR15 ;  /* 0x000000ff040073e9 */ /* 0x0005e2000800080f */
[----:B------:R-:W-:Y:S09]  /*4390*/  BRA.U UP3, `(.L_x_82) ;  /* 0xfffffffd038c7547 */ /* 0x000ff2000b83ffff */
.L_x_79:
[----:B--2---:R-:W-:Y:S01]  /*43a0*/  UIADD3 UR4, UPT, UPT, UR18, 0x1, URZ ;  /* 0x0000000112047890 */ /* 0x004fe2000fffe0ff */
[C---:B------:R-:W-:Y:S01]  /*43b0*/  ISETP.NE.AND P0, PT, R10.reuse, 0x2, PT ;  /* 0x000000020a00780c */ /* 0x040fe20003f05270 */
[----:B------:R-:W-:Y:S02]  /*43c0*/  UIADD3 UR5, UPT, UPT, UR19, 0x1b0, URZ ;  /* 0x000001b013057890 */ /* 0x000fe4000fffe0ff */
[----:B------:R-:W-:Y:S01]  /*43d0*/  UISETP.NE.AND UP0, UPT, UR4, 0x4, UPT ;  /* 0x000000040400788c */ /* 0x000fe2000bf05270 */
[----:B-1----:R-:W-:Y:S02]  /*43e0*/  SEL R0, RZ, 0x1, P0 ;  /* 0x00000001ff007807 */ /* 0x002fe40000000000 */
[----:B------:R-:W-:Y:S01]  /*43f0*/  SEL R10, R10, RZ, P0 ;  /* 0x000000ff0a0a7207 */ /* 0x000fe20000000000 */
[----:B------:R-:W-:Y:S01]  /*4400*/  USEL UR6, URZ, 0x1, UP0 ;  /* 0x00000001ff067887 */ /* 0x000fe20008000000 */
[----:B------:R-:W-:Y:S01]  /*4410*/  LOP3.LUT R9, R9, R0, RZ, 0x3c, !PT ;  /* 0x0000000009097212 */ /* 0x000fe200078e3cff */
[----:B------:R-:W-:Y:S01]  /*4420*/  USEL UR18, UR4, URZ, UP0 ;  /* 0x000000ff04127287 */ /* 0x000fe20008000000 */
[----:B------:R1:W-:Y:S03]  /*4430*/  UTCBAR [UR5], URZ ;  /* 0x000000ff050073e9 */ /* 0x0003e600080000ff */
[----:B------:R-:W-:Y:S01]  /*4440*/  LOP3.LUT R11, R11, UR6, RZ, 0x3c, !PT ;  /* 0x000000060b0b7c12 */ /* 0x000fe2000f8e3cff */
[----:B------:R-:W-:Y:S07]  /*4450*/  @P1 BRA `(.L_x_83) ;  /* 0xfffffff800c41947 */ /* 0x000fee000383ffff */
[----:B------:R-:W2:Y:S01]  /*4460*/  S2UR UR8, SR_CgaCtaId ;  /* 0x00000000000879c3 */ /* 0x000ea20000008800 */
[----:B------:R-:W-:Y:S01]  /*4470*/  ELECT P0, URZ, PT ;  /* 0x0000000000ff782f */ /* 0x000fe20003800000 */
[----:B------:R-:W-:Y:S01]  /*4480*/  IMAD.MOV.U32 R0, RZ, RZ, 0x1 ;  /* 0x00000001ff007424 */ /* 0x000fe200078e00ff */
[----:B------:R-:W-:Y:S01]  /*4490*/  UIADD3 UR13, UPT, UPT, UR13, 0x1d0, URZ ;  /* 0x000001d00d0d7890 */ /* 0x000fe2000fffe0ff */
[----:B------:R-:W-:Y:S01]  /*44a0*/  SHF.L.U32 R3, R11, 0x1f, RZ ;  /* 0x0000001f0b037819 */ /* 0x000fe200000006ff */
[----:B------:R-:W-:-:S03]  /*44b0*/  UMOV UR4, 0x40 ;  /* 0x0000004000047882 */ /* 0x000fc60000000000 */
[----:B------:R-:W-:Y:S01]  /*44c0*/  UVIRTCOUNT.DEALLOC.SMPOOL 0x80 ;  /* 0x000000800000784c */ /* 0x000fe20000000000 */
[----:B--2---:R-:W-:Y:S02]  /*44d0*/  ULEA UR8, UR8, UR4, 0x18 ;  /* 0x0000000408087291 */ /* 0x004fe4000f8ec0ff */
[----:B------:R-:W-:-:S07]  /*44e0*/  ULEA UR4, UR18, UR13, 0x3 ;  /* 0x0000000d12047291 */ /* 0x000fce000f8e18ff */
[----:B------:R2:W-:Y:S02]  /*44f0*/  @P0 STS.U8 [UR8+0x1c], R0 ;  /* 0x00001c00ff000988 */ /* 0x0005e40008000008 */
[----:B------:R-:W4:Y:S02]  /*4500*/  SYNCS.PHASECHK.TRANS64.TRYWAIT P0, [UR4], R3 ;  /* 0x00000003ff0075a7 */ /* 0x000f240008001104 */
[----:B--2-4-:R-:W-:Y:S05]  /*4510*/  @!P0 BRA `(.L_x_84) ;  /* 0x0000006800208947 */ /* 0x014fea0003800000 */
.L_x_201:
[----:B------:R-:W-:-:S04]  /*4520*/  UIADD3 UR4, UPT, UPT, UR18, 0x1, URZ ;  /* 0x0000000112047890 */ /* 0x000fc8000fffe0ff */
[----:B------:R-:W-:-:S04]  /*4530*/  UISETP.NE.AND UP0, UPT, UR4, 0x4, UPT ;  /* 0x000000040400788c */ /* 0x000fc8000bf05270 */
[----:B------:R-:W-:Y:S02]  /*4540*/  USEL UR6, URZ, 0x1, UP0 ;  /* 0x00000001ff067887 */ /* 0x000fe40008000000 */
[----:B------:R-:W-:-:S04]  /*4550*/  USEL UR4, UR4, URZ, UP0 ;  /* 0x000000ff04047287 */ /* 0x000fc80008000000 */
[----:B-1----:R-:W-:Y:S01]  /*4560*/  ULEA UR5, UR4, UR13, 0x3 ;  /* 0x0000000d04057291 */ /* 0x002fe2000f8e18ff */
[----:B------:R-:W-:-:S04]  /*4570*/  LOP3.LUT R2, R11, UR6, RZ, 0x3c, !PT ;  /* 0x000000060b027c12 */ /* 0x000fc8000f8e3cff */
[----:B--2---:R-:W-:-:S04]  /*4580*/  SHF.L.U32 R3, R2, 0x1f, RZ ;  /* 0x0000001f02037819 */ /* 0x004fc800000006ff */
[----:B------:R-:W1:Y:S02]  /*4590*/  SYNCS.PHASECHK.TRANS64.TRYWAIT P0, [UR5], R3 ;  /* 0x00000003ff0075a7 */ /* 0x000e640008001105 */
[----:B-1----:R-:W-:Y:S05]  /*45a0*/  @!P0 BRA `(.L_x_85) ;  /* 0x0000006800148947 */ /* 0x002fea0003800000 */
.L_x_203:
        /* <DEDUP_REMOVED lines=9> */
.L_x_205:
[----:B------:R-:W-:-:S04]  /*4640*/  UIADD3 UR4, UPT, UPT, UR4, 0x1, URZ ;  /* 0x0000000104047890 */ /* 0x000fc8000fffe0ff */
[----:B------:R-:W-:-:S04]  /*4650*/  UISETP.NE.AND UP0, UPT, UR4, 0x4, UPT ;  /* 0x000000040400788c */ /* 0x000fc8000bf05270 */
[----:B------:R-:W-:Y:S02]  /*4660*/  USEL UR5, URZ, 0x1, UP0 ;  /* 0x00000001ff057887 */ /* 0x000fe40008000000 */
[----:B------:R-:W-:-:S04]  /*4670*/  USEL UR4, UR4, URZ, UP0 ;  /* 0x000000ff04047287 */ /* 0x000fc80008000000 */
[----:B------:R-:W-:Y:S01]  /*4680*/  ULEA UR4, UR4, UR13, 0x3 ;  /* 0x0000000d04047291 */ /* 0x000fe2000f8e18ff */
[----:B-1----:R-:W-:-:S04]  /*4690*/  LOP3.LUT R3, R2, UR5, RZ, 0x3c, !PT ;  /* 0x0000000502037c12 */ /* 0x002fc8000f8e3cff */
[----:B------:R-:W-:-:S04]  /*46a0*/  SHF.L.U32 R3, R3, 0x1f, RZ ;  /* 0x0000001f03037819 */ /* 0x000fc800000006ff */
[----:B------:R-:W1:Y:S02]  /*46b0*/  SYNCS.PHASECHK.TRANS64.TRYWAIT P0, [UR4], R3 ;  /* 0x00000003ff0075a7 */ /* 0x000e640008001104 */
[----:B-1----:R-:W-:Y:S05]  /*46c0*/  @!P0 BRA `(.L_x_87) ;  /* 0x0000006400fc8947 */ /* 0x002fea0003800000 */
.L_x_207:
[----:B------:R-:W-:Y:S01]  /*46d0*/  NOP ;  /* 0x0000000000007918 */ /* 0x000fe20000000000 */
[----:B-1----:R-:W1:Y:S01]  /*46e0*/  LDS R0, [UR8+0x14] ;  /* 0x00001408ff007984 */ /* 0x002e620008000800 */
[----:B------:R-:W-:Y:S01]  /*46f0*/  ULOP3.LUT UR4, UR24, 0xffff, URZ, 0xc0, !UPT ;  /* 0x0000ffff18047892 */ /* 0x000fe2000f8ec0ff */
[----:B------:R-:W-:Y:S01]  /*4700*/  UMOV UR5, 0xffff ;  /* 0x0000ffff00057882 */ /* 0x000fe20000000000 */
[----:B------:R-:W-:Y:S02]  /*4710*/  UMOV UR6, 0x1 ;  /* 0x0000000100067882 */ /* 0x000fe40000000000 */
[----:B------:R-:W-:-:S04]  /*4720*/  USHF.R.U32.HI UR4, URZ, 0x5, UR4 ;  /* 0x00000005ff047899 */ /* 0x000fc80008011604 */
[----:B------:R-:W-:Y:S02]  /*4730*/  USHF.L.U32 UR5, UR5, UR4, URZ ;  /* 0x0000000405057299 */ /* 0x000fe400080006ff */
[----:B------:R-:W-:-:S04]  /*4740*/  USHF.L.U32 UR4, UR6, UR4, URZ ;  /* 0x0000000406047299 */ /* 0x000fc800080006ff */
[----:B-1----:R-:W-:-:S04]  /*4750*/  LOP3.LUT R0, R0, UR5, RZ, 0xc0, !PT ;  /* 0x0000000500007c12 */ /* 0x002fc8000f8ec0ff */
[----:B------:R-:W-:-:S13]  /*4760*/  ISETP.NE.AND P0, PT, R0, UR5, PT ;  /* 0x0000000500007c0c */ /* 0x000fda000bf05270 */
[----:B------:R-:W-:Y:S05]  /*4770*/  @P0 BRA `(.L_x_88) ;  /* 0x0000000000580947 */ /* 0x000fea0003800000 */
[----:B------:R-:W1:Y:S02]  /*4780*/  LDS R0, [UR8+0x18] ;  /* 0x00001808ff007984 */ /* 0x000e640008000800 */
[----:B-1----:R-:W-:-:S04]  /*4790*/  LOP3.LUT R0, R0, UR4, RZ, 0xc0, !PT ;  /* 0x0000000400007c12 */ /* 0x002fc8000f8ec0ff */
[----:B------:R-:W-:-:S13]  /*47a0*/  ISETP.NE.AND P0, PT, R0, UR4, PT ;  /* 0x0000000400007c0c */ /* 0x000fda000bf05270 */
[----:B------:R-:W-:Y:S05]  /*47b0*/  @P0 BRA `(.L_x_89) ;  /* 0x00000000003c0947 */ /* 0x000fea0003800000 */
[----:B------:R-:W1:Y:S01]  /*47c0*/  S2R R2, SR_LANEID ;  /* 0x0000000000027919 */ /* 0x000e620000000000 */
[----:B------:R-:W-:Y:S01]  /*47d0*/  ULOP3.LUT UR5, URZ, UR5, URZ, 0x33, !UPT ;  /* 0x00000005ff057292 */ /* 0x000fe2000f8e33ff */
[----:B------:R-:W-:Y:S01]  /*47e0*/  LOP3.LUT R4, RZ, UR4, RZ, 0x33, !PT ;  /* 0x00000004ff047c12 */ /* 0x000fe2000f8e33ff */
[----:B------:R-:W-:Y:S02]  /*47f0*/  VOTEU.ANY UR4, UPT, PT ;  /* 0x0000000000047886 */ /* 0x000fe400038e0100 */
[----:B------:R-:W-:Y:S01]  /*4800*/  UFLO.U32 UR4, UR4 ;  /* 0x00000004000472bd */ /* 0x000fe200080e0000 */
[----:B------:R-:W2:Y:S01]  /*4810*/  REDUX UR6, R4 ;  /* 0x00000000040673c4 */ /* 0x000ea20000000000 */
[----:B------:R-:W-:-:S06]  /*4820*/  IMAD.U32 R0, RZ, RZ, UR5 ;  /* 0x00000005ff007e24 */ /* 0x000fcc000f8e00ff */
[----:B------:R4:W-:Y:S01]  /*4830*/  UTCATOMSWS.AND URZ, UR5 ;  /* 0x0000000500ff79e3 */ /* 0x0009e20008000000 */
[----:B------:R-:W3:Y:S01]  /*4840*/  REDUX UR7, R0 ;  /* 0x00000000000773c4 */ /* 0x000ee20000000000 */
[----:B-1----:R-:W-:Y:S01]  /*4850*/  ISETP.EQ.U32.AND P0, PT, R2, UR4, PT ;  /* 0x0000000402007c0c */ /* 0x002fe2000bf02070 */
[----:B--2---:R-:W-:Y:S01]  /*4860*/  IMAD.U32 R2, RZ, RZ, UR6 ;  /* 0x00000006ff027e24 */ /* 0x004fe2000f8e00ff */
[----:B---3--:R-:W-:-:S11]  /*4870*/  MOV R3, UR7 ;  /* 0x0000000700037c02 */ /* 0x008fd60008000f00 */
[----:B------:R4:W-:Y:S04]  /*4880*/  @P0 ATOMS.AND RZ, [UR8+0x14], R3 ;  /* 0x00001403ffff098c */ /* 0x0009e8000a800008 */
[----:B------:R4:W-:Y:S01]  /*4890*/  @P0 ATOMS.AND RZ, [UR8+0x18], R2 ;  /* 0x00001802ffff098c */ /* 0x0009e2000a800008 */
[----:B------:R-:W-:Y:S05]  /*48a0*/  BRA `(.L_x_90) ;  /* 0x0000000000147947 */ /* 0x000fea0003800000 */
.L_x_89:
[----:B------:R-:W-:Y:S02]  /*48b0*/  MOV R2, 0x48d0 ;  /* 0x000048d000027802 */ /* 0x000fe40000000f00 */
[----:B---3-5:R-:W-:Y:S05]  /*48c0*/  CALL.REL.NOINC `($__internal_0_$__cuda_sm10x_tcgen05_guardrail_trap_col_being_dealloced_not_returned_by_alloc) ;  /* 0x0000006800e07944 */ /* 0x028fea0003c00000 */
[----:B------:R-:W-:Y:S05]  /*48d0*/  BRA `(.L_x_90) ;  /* 0x0000000000087947 */ /* 0x000fea0003800000 */
.L_x_88:
[----:B------:R-:W-:Y:S02]  /*48e0*/  MOV R2, 0x4900 ;  /* 0x0000490000027802 */ /* 0x000fe40000000f00 */
[----:B---3-5:R-:W-:Y:S05]  /*48f0*/  CALL.REL.NOINC `($__internal_2_$__cuda_sm10x_tcgen05_guardrail_trap_unallocated_columns_being_dealloced) ;  /* 0x0000006800ec7944 */ /* 0x028fea0003c00000 */
.L_x_90:
[----:B------:R-:W-:Y:S01]  /*4900*/  NOP ;  /* 0x0000000000007918 */ /* 0x000fe20000000000 */
[----:B----4-:R-:W-:Y:S05]  /*4910*/  EXIT ;  /* 0x000000000000794d */ /* 0x010fea0003800000 */
.L_x_72:
[----:B------:R-:W-:-:S09]  /*4920*/  UISETP.NE.OR UP0, UPT, UR18, 0x3, !UP3 ;  /* 0x000000031200788c */ /* 0x000fd2000df05670 */
[----:B------:R-:W-:Y:S05]  /*4930*/  BRA.U UP0, `(.L_x_91) ;  /* 0x0000001100847547 */ /* 0x000fea000b800000 */
[----:B------:R-:W2:Y:S01]  /*4940*/  LDCU.64 UR4, c[0x0][0x888] ;  /* 0x00011100ff0477ac */ /* 0x000ea20008000a00 */
[----:B------:R-:W3:Y:S01]  /*4950*/  S2UR UR8, SR_CgaCtaId ;  /* 0x00000000000879c3 */ /* 0x000ee20000008800 */
[----:B------:R-:W-:Y:S02]  /*4960*/  HFMA2 R9, -RZ, RZ, 0, 0 ;  /* 0x00000000ff097431 */ /* 0x000fe400000001ff */
[----:B------:R-:W-:Y:S01]  /*4970*/  IMAD.MOV.U32 R11, RZ, RZ, 0x1 ;  /* 0x00000001ff0b7424 */ /* 0x000fe200078e00ff */
[----:B------:R-:W4:Y:S01]  /*4980*/  LDCU UR40, c[0x0][0x370] ;  /* 0x00006e00ff2877ac */ /* 0x000f220008000800 */
[----:B------:R-:W-:Y:S01]  /*4990*/  IMAD.MOV.U32 R10, RZ, RZ, RZ ;  /* 0x000000ffff0a7224 */ /* 0x000fe200078e00ff */
[----:B------:R-:W-:Y:S01]  /*49a0*/  MOV R3, 0x1000 ;  /* 0x0000100000037802 */ /* 0x000fe20000000f00 */
[----:B------:R-:W4:Y:S01]  /*49b0*/  LDCU.128 UR44, c[0x0][0xb10] ;  /* 0x00016200ff2c77ac */ /* 0x000f220008000c00 */
[----:B------:R-:W1:Y:S01]  /*49c0*/  LDC.64 R12, c[0x0][0x348] ;  /* 0x0000d200ff0c7b82 */ /* 0x000e620000000a00 */
[----:B------:R-:W3:Y:S01]  /*49d0*/  LDCU UR37, c[0x0][0x374] ;  /* 0x00006e80ff2577ac */ /* 0x000ee20008000800 */
[----:B------:R-:W3:Y:S01]  /*49e0*/  LDCU.64 UR38, c[0x0][0x890] ;  /* 0x00011200ff2677ac */ /* 0x000ee20008000a00 */
[----:B------:R-:W3:Y:S01]  /*49f0*/  LDCU UR15, c[0x0][0xb0c] ;  /* 0x00016180ff0f77ac */ /* 0x000ee20008000800 */
[----:B--2---:R-:W-:Y:S01]  /*4a00*/  UISETP.NE.U32.AND UP0, UPT, UR4, URZ, UPT ;  /* 0x000000ff0400728c */ /* 0x004fe2000bf05070 */
[----:B------:R-:W2:Y:S01]  /*4a10*/  LDCU UR54, c[0x0][0xb20] ;  /* 0x00016400ff3677ac */ /* 0x000ea20008000800 */
[----:B------:R-:W2:Y:S01]  /*4a20*/  LDCU UR4, c[0x0][0xb30] ;  /* 0x00016600ff0477ac */ /* 0x000ea20008000800 */
[----:B------:R-:W-:Y:S01]  /*4a30*/  UMOV UR21, 0x400 ;  /* 0x0000040000157882 */ /* 0x000fe20000000000 */
[----:B----4-:R-:W-:-:S02]  /*4a40*/  UIMAD.WIDE.U32 UR52, UR40, UR44, URZ ;  /* 0x0000002c283472a5 */ /* 0x010fc4000f8e00ff */
[----:B---3--:R-:W-:Y:S02]  /*4a50*/  UIMAD.WIDE.U32 UR6, UR37, UR47, URZ ;  /* 0x0000002f250672a5 */ /* 0x008fe4000f8e00ff */
[----:B------:R-:W-:Y:S02]  /*4a60*/  ULEA UR21, UR8, UR21, 0x18 ;  /* 0x0000001508157291 */ /* 0x000fe4000f8ec0ff */
[----:B------:R-:W-:Y:S02]  /*4a70*/  UISETP.NE.U32.AND UP6, UPT, UR38, URZ, UPT ;  /* 0x000000ff2600728c */ /* 0x000fe4000bfc5070 */
[----:B------:R-:W-:Y:S02]  /*4a80*/  UIADD3 UR43, UPT, UPT, UR21, 0x158, URZ ;  /* 0x00000158152b7890 */ /* 0x000fe4000fffe0ff */
[----:B------:R-:W-:Y:S02]  /*4a90*/  UIADD3 UR33, UPT, UPT, UR21, 0x140, URZ ;  /* 0x0000014015217890 */ /* 0x000fe4000fffe0ff */
[----:B------:R-:W-:-:S02]  /*4aa0*/  UIADD3 UR25, UPT, UPT, UR21, 0x148, URZ ;  /* 0x0000014815197890 */ /* 0x000fc4000fffe0ff */
[----:B------:R-:W-:Y:S02]  /*4ab0*/  UIADD3 UR17, UPT, UPT, UR21, 0x150, URZ ;  /* 0x0000015015117890 */ /* 0x000fe4000fffe0ff */
[----:B------:R-:W-:Y:S02]  /*4ac0*/  UISETP.NE.AND.EX UP5, UPT, UR5, URZ, UPT, UP0 ;  /* 0x000000ff0500728c */ /* 0x000fe4000bfa5300 */
[----:B------:R-:W-:Y:S01]  /*4ad0*/  UISETP.NE.AND UP0, UPT, UR42, 0x1, UPT ;  /* 0x000000012a00788c */ /* 0x000fe2000bf05270 */
[----:B------:R-:W-:Y:S01]  /*4ae0*/  UMOV UR52, UR53 ;  /* 0x0000003500347c82 */ /* 0x000fe20008000000 */
[----:B------:R-:W-:Y:S01]  /*4af0*/  UMOV UR51, UR7 ;  /* 0x0000000700337c82 */ /* 0x000fe20008000000 */
[----:B------:R-:W-:Y:S02]  /*4b00*/  USEL UR41, URZ, 0x1, UP4 ;  /* 0x00000001ff297887 */ /* 0x000fe4000a000000 */
[----:B------:R-:W-:Y:S02]  /*4b10*/  UISETP.NE.AND UP0, UPT, UR15, 0x1, UPT ;  /* 0x000000010f00788c */ /* 0x000fe4000bf05270 */
[----:B------:R-:W-:-:S02]  /*4b20*/  UPLOP3.LUT UP4, UPT, UPT, UPT, UPT, 0x40, 0x4 ;  /* 0x000000000004789c */ /* 0x000fc40003f8e870 */
[----:B------:R-:W-:Y:S01]  /*4b30*/  UISETP.GE.AND UP2, UPT, UR42, 0x1, UPT ;  /* 0x000000012a00788c */ /* 0x000fe2000bf46270 */
[----:B------:R-:W3:Y:S01]  /*4b40*/  LDCU.64 UR22, c[0x0][0xb28] ;  /* 0x00016500ff1677ac */ /* 0x000ee20008000a00 */
[----:B------:R-:W-:Y:S02]  /*4b50*/  UISETP.NE.AND.EX UP6, UPT, UR39, URZ, UPT, UP6 ;  /* 0x000000ff2700728c */ /* 0x000fe4000bfc5360 */
[----:B------:R-:W-:Y:S02]  /*4b60*/  UPRMT UR43, UR8, 0x654, UR43 ;  /* 0x00000654082b7896 */ /* 0x000fe4000800002b */
[----:B------:R-:W-:Y:S02]  /*4b70*/  UPRMT UR50, UR8, 0x654, UR33 ;  /* 0x0000065408327896 */ /* 0x000fe40008000021 */
[----:B------:R-:W-:Y:S02]  /*4b80*/  UPRMT UR49, UR8, 0x654, UR25 ;  /* 0x0000065408317896 */ /* 0x000fe40008000019 */
[----:B------:R-:W-:-:S02]  /*4b90*/  UPRMT UR48, UR8, 0x654, UR17 ;  /* 0x0000065408307896 */ /* 0x000fc40008000011 */
[----:B------:R-:W-:Y:S02]  /*4ba0*/  USHF.R.U32.HI UR52, URZ, UR45, UR52 ;  /* 0x0000002dff347299 */ /* 0x000fe40008011634 */
[----:B--2---:R-:W-:Y:S02]  /*4bb0*/  USHF.R.U32.HI UR51, URZ, UR54, UR51 ;  /* 0x00000036ff337299 */ /* 0x004fe40008011633 */
[----:B------:R-:W-:Y:S02]  /*4bc0*/  UISETP.NE.AND UP0, UPT, UR46, 0x1, UPT ;  /* 0x000000012e00788c */ /* 0x000fe4000bf05270 */
[----:B-1----:R-:W-:-:S11]  /*4bd0*/  UISETP.NE.AND UP3, UPT, UR4, 0x1, UPT ;  /* 0x000000010400788c */ /* 0x002fd6000bf65270 */
.L_x_102:
[C---:B------:R-:W-:Y:S02]  /*4be0*/  LEA R8, R10.reuse, UR21, 0x3 ;  /* 0x000000150a087c11 */ /* 0x040fe4000f8e18ff */
[----:B------:R-:W-:Y:S02]  /*4bf0*/  SHF.L.U32 R5, R9, 0x1f, RZ ;  /* 0x0000001f09057819 */ /* 0x000fe400000006ff */
[----:B------:R-:W-:Y:S02]  /*4c00*/  LEA R6, R10, UR21, 0x4 ;  /* 0x000000150a067c11 */ /* 0x000fe4000f8e20ff */
[----:B-1----:R-:W1:Y:S02]  /*4c10*/  SYNCS.PHASECHK.TRANS64.TRYWAIT P0, [R8+URZ+0x190], R5 ;  /* 0x00019005080075a7 */ /* 0x002e6400080011ff */
[----:B-1----:R-:W-:Y:S05]  /*4c20*/  @!P0 BRA `(.L_x_92) ;  /* 0x0000006000bc8947 */ /* 0x002fea0003800000 */
.L_x_208:
[----:B-1----:R-:W1:Y:S01]  /*4c30*/  LDS.128 R4, [R6+0x220] ;  /* 0x0002200006047984 */ /* 0x002e620000000c00 */
[----:B------:R-:W-:Y:S01]  /*4c40*/  UISETP.GE.AND UP0, UPT, UR42, 0x1, UPT ;  /* 0x000000012a00788c */ /* 0x000fe2000bf06270 */
[----:B------:R-:W-:Y:S01]  /*4c50*/  @!PT LDS RZ, [RZ] ;  /* 0x00000000fffff984 */ /* 0x000fe20000000800 */
[----:B------:R-:W-:Y:S01]  /*4c60*/  @!PT LDS RZ, [RZ] ;  /* 0x00000000fffff984 */ /* 0x000fe20000000800 */
[----:B------:R-:W-:Y:S01]  /*4c70*/  @!PT LDS RZ, [RZ] ;  /* 0x00000000fffff984 */ /* 0x000fe20000000800 */
[----:B------:R-:W-:Y:S01]  /*4c80*/  @!PT LDS RZ, [RZ] ;  /* 0x00000000fffff984 */ /* 0x000fe20000000800 */
[----:B------:R2:W-:Y:S06]  /*4c90*/  MEMBAR.ALL.CTA ;  /* 0x0000000000007992 */ /* 0x0005ec0000008000 */
[----:B--2---:R-:W2:Y:S01]  /*4ca0*/  FENCE.VIEW.ASYNC.S ;  /* 0x00000000000073c6 */ /* 0x004ea20000000000 */
[----:B-1----:R-:W-:Y:S11]  /*4cb0*/  LOP3.LUT P0, RZ, R6, 0x1, RZ, 0xc0, !PT ;  /* 0x0000000106ff7812 */ /* 0x002ff6000780c0ff */
[----:B------:R-:W-:Y:S02]  /*4cc0*/  @!UPT UIADD3 URZ, UPT, UPT, URZ, URZ, URZ ;  /* 0x000000fffffff290 */ /* 0x000fe4000fffe0ff */
[----:B--2---:R-:W-:Y:S01]  /*4cd0*/  VOTEU.ANY UP2, P0 ;  /* 0x0000000000ff7886 */ /* 0x004fe20000040100 */
[----:B------:R-:W-:Y:S11]  /*4ce0*/  PLOP3.LUT P0, PT, PT, PT, UP2, 0x80, 0x8 ;  /* 0x000000000008781c */ /* 0x000ff60003f0f028 */
[----:B------:R-:W-:Y:S02]  /*4cf0*/  @!UPT UIADD3 URZ, UPT, UPT, URZ, URZ, URZ ;  /* 0x000000fffffff290 */ /* 0x000fe4000fffe0ff */
[----:B------:R-:W-:Y:S02]  /*4d00*/  @P0 SHF.R.U32.HI R0, RZ, 0x10, R5 ;  /* 0x00000010ff000819 */ /* 0x000fe40000011605 */
[----:B------:R-:W-:Y:S02]  /*4d10*/  @P0 MOV R2, R4 ;  /* 0x0000000400020202 */ /* 0x000fe40000000f00 */
[----:B------:R-:W-:Y:S01]  /*4d20*/  @P0 R2UR UR4, R0 ;  /* 0x00000000000402ca */ /* 0x000fe200000e0000 */
[----:B------:R-:W-:Y:S01]  /*4d30*/  VIADD R0, R8, 0x1a0 ;  /* 0x000001a008007836 */ /* 0x000fe20000000000 */
[----:B------:R-:W-:Y:S02]  /*4d40*/  @P0 LOP3.LUT R4, R5, 0xffff, RZ, 0xc0, !PT ;  /* 0x0000ffff05040812 */ /* 0x000fe400078ec0ff */
[----:B------:R-:W-:Y:S02]  /*4d50*/  @P0 R2UR UR6, R2 ;  /* 0x00000000020602ca */ /* 0x000fe400000e0000 */
[----:B------:R-:W-:Y:S02]  /*4d60*/  PRMT R0, RZ, 0x654, R0 ;  /* 0x00000654ff007816 */ /* 0x000fe40000000000 */
[----:B------:R-:W-:Y:S02]  /*4d70*/  @P0 R2UR UR5, R4 ;  /* 0x00000000040502ca */ /* 0x000fe400000e0000 */
[----:B------:R1:W-:Y:S03]  /*4d80*/  SYNCS.ARRIVE.TRANS64.RED.A1T0 RZ, [R0+URZ], RZ ;  /* 0x000000ff00ff79a7 */ /* 0x0003e600081004ff */
[----:B------:R-:W-:Y:S04]  /*4d90*/  @UP2 UMOV UR29, UR4 ;  /* 0x00000004001d2c82 */ /* 0x000fe80008000000 */
[----:B------:R-:W-:Y:S04]  /*4da0*/  @UP2 UMOV UR14, UR6 ;  /* 0x00000006000e2c82 */ /* 0x000fe80008000000 */
[----:B------:R-:W-:Y:S01]  /*4db0*/  @UP2 UMOV UR13, UR5 ;  /* 0x00000005000d2c82 */ /* 0x000fe20008000000 */
[----:B------:R-:W-:Y:S05]  /*4dc0*/  BRA.U !UP0, `(.L_x_93) ;  /* 0x0000000108c07547 */ /* 0x000fea000b800000 */
[----:B------:R-:W-:Y:S02]  /*4dd0*/  UIMAD.WIDE.U32 UR18, UR13, UR47, URZ ;  /* 0x0000002f0d1272a5 */ /* 0x000fe4000f8e00ff */
[----:B------:R-:W-:Y:S02]  /*4de0*/  UP2UR UR16, UPR, URZ, 0x4 ;  /* 0x00000004ff107883 */ /* 0x000fe40008000000 */
[----:B------:R-:W-:Y:S02]  /*4df0*/  UISETP.NE.AND UP2, UPT, UR46, 0x1, UPT ;  /* 0x000000012e00788c */ /* 0x000fe4000bf45270 */
[----:B------:R-:W-:Y:S02]  /*4e00*/  UIMAD.WIDE.U32 UR26, UR14, UR44, URZ ;  /* 0x0000002c0e1a72a5 */ /* 0x000fe4000f8e00ff */
[----:B------:R-:W-:Y:S02]  /*4e10*/  USEL UR4, UR37, UR51, !UP2 ;  /* 0x0000003325047287 */ /* 0x000fe4000d000000 */
[----:B------:R-:W-:Y:S02]  /*4e20*/  UISETP.NE.AND UP0, UPT, UR15, 0x1, UPT ;  /* 0x000000010f00788c */ /* 0x000fe4000bf05270 */
[----:B------:R-:W-:Y:S02]  /*4e30*/  UP2UR UR20, UPR, URZ, 0x2 ;  /* 0x00000002ff147883 */ /* 0x000fe40008000000 */
[----:B------:R-:W-:Y:S02]  /*4e40*/  UISETP.NE.AND UP1, UPT, UR42, 0x1, UPT ;  /* 0x000000012a00788c */ /* 0x000fe4000bf25270 */
[----:B---3--:R-:W-:Y:S02]  /*4e50*/  UIMAD.WIDE.U32 UR8, UR4, UR22, URZ ;  /* 0x00000016040872a5 */ /* 0x008fe4000f8e00ff */
[----:B------:R-:W-:Y:S01]  /*4e60*/  USEL UR7, UR40, UR52, !UP0 ;  /* 0x0000003428077287 */ /* 0x000fe2000c000000 */
[----:B------:R-:W-:Y:S02]  /*4e70*/  UMOV UR5, UR19 ;  /* 0x0000001300057c82 */ /* 0x000fe40008000000 */
[----:B------:R-:W-:Y:S02]  /*4e80*/  USHF.R.U32.HI UR6, URZ, UR54, UR5 ;  /* 0x00000036ff067299 */ /* 0x000fe40008011605 */
[----:B------:R-:W-:Y:S02]  /*4e90*/  UIMAD.WIDE.U32 UR10, UR7, UR22, URZ ;  /* 0x00000016070a72a5 */ /* 0x000fe4000f8e00ff */
[----:B------:R-:W-:Y:S02]  /*4ea0*/  USEL UR6, UR13, UR6, !UP2 ;  /* 0x000000060d067287 */ /* 0x000fe4000d000000 */
[----:B------:R-:W-:Y:S01]  /*4eb0*/  UISETP.NE.AND UP2, UPT, UR16, URZ, UPT ;  /* 0x000000ff1000728c */ /* 0x000fe2000bf45270 */
[----:B------:R-:W-:Y:S02]  /*4ec0*/  UMOV UR5, UR27 ;  /* 0x0000001b00057c82 */ /* 0x000fe40008000000 */
[----:B------:R-:W-:Y:S03]  /*4ed0*/  USHF.R.U32.HI UR12, URZ, UR45, UR5 ;  /* 0x0000002dff0c7299 */ /* 0x000fe60008011605 */
[----:B------:R-:W-:Y:S02]  /*4ee0*/  UMOV UR5, UR9 ;  /* 0x0000000900057c82 */ /* 0x000fe40008000000 */
[----:B------:R-:W-:Y:S03]  /*4ef0*/  @UP1 USHF.R.U32.HI UR4, URZ, UR23, UR5 ;  /* 0x00000017ff041299 */ /* 0x000fe60008011605 */
[----:B------:R-:W-:Y:S01]  /*4f00*/  UMOV UR5, UR11 ;  /* 0x0000000b00057c82 */ /* 0x000fe20008000000 */
[----:B------:R-:W-:Y:S02]  /*4f10*/  UIMAD UR4, UR42, UR4, URZ ;  /* 0x000000042a0472a4 */ /* 0x000fe4000f8e02ff */
[----:B------:R-:W-:Y:S02]  /*4f20*/  @UP1 USHF.R.U32.HI UR7, URZ, UR23, UR5 ;  /* 0x00000017ff071299 */ /* 0x000fe40008011605 */
[----:B------:R-:W-:Y:S02]  /*4f30*/  USEL UR5, UR14, UR12, !UP0 ;  /* 0x0000000c0e057287 */ /* 0x000fe4000c000000 */
[----:B------:R-:W-:Y:S02]  /*4f40*/  UIMAD.WIDE.U32 UR10, UR6, UR22, URZ ;  /* 0x00000016060a72a5 */ /* 0x000fe4000f8e00ff */
[----:B------:R-:W-:Y:S02]  /*4f50*/  UIMAD UR8, UR42, UR7, URZ ;  /* 0x000000072a0872a4 */ /* 0x000fe4000f8e02ff */
[----:B------:R-:W-:Y:S03]  /*4f60*/  UISETP.GE.AND UP0, UPT, UR6, UR4, UPT ;  /* 0x000000040600728c */ /* 0x000fe6000bf06270 */
[----:B------:R-:W-:Y:S01]  /*4f70*/  UMOV UR4, UR11 ;  /* 0x0000000b00047c82 */ /* 0x000fe20008000000 */
[----:B------:R-:W-:Y:S02]  /*4f80*/  UISETP.GE.OR UP0, UPT, UR5, UR8, UP0 ;  /* 0x000000080500728c */ /* 0x000fe40008706670 */
[----:B------:R-:W-:Y:S02]  /*4f90*/  USHF.R.U32.HI UR4, URZ, UR23, UR4 ;  /* 0x00000017ff047299 */ /* 0x000fe40008011604 */
[----:B------:R-:W-:Y:S02]  /*4fa0*/  UIMAD.WIDE.U32 UR8, UR5, UR22, URZ ;  /* 0x00000016050872a5 */ /* 0x000fe4000f8e00ff */
[----:B------:R-:W-:Y:S04]  /*4fb0*/  USEL UR10, UR6, UR4, !UP1 ;  /* 0x00000004060a7287 */ /* 0x000fe8000c800000 */
[----:B------:R-:W-:Y:S01]  /*4fc0*/  UIADD3 UR11, UPT, UPT, -UR10, URZ, URZ ;  /* 0x000000ff0a0b7290 */ /* 0x000fe2000fffe1ff */
[----:B------:R-:W-:Y:S02]  /*4fd0*/  @!UP0 UMOV UR4, UR9 ;  /* 0x0000000900048c82 */ /* 0x000fe40008000000 */
[----:B------:R-:W-:Y:S02]  /*4fe0*/  @!UP0 USHF.R.U32.HI UR4, URZ, UR23, UR4 ;  /* 0x00000017ff048299 */ /* 0x000fe40008011604 */
[----:B------:R-:W-:Y:S02]  /*4ff0*/  UIMAD UR8, UR42, UR11, UR6 ;  /* 0x0000000b2a0872a4 */ /* 0x000fe4000f8e0206 */
[----:B------:R-:W-:Y:S02]  /*5000*/  @!UP0 USEL UR4, UR5, UR4, !UP1 ;  /* 0x0000000405048287 */ /* 0x000fe4000c800000 */
[----:B------:R-:W-:Y:S02]  /*5010*/  UISETP.NE.AND UP1, UPT, UR20, URZ, UPT ;  /* 0x000000ff1400728c */ /* 0x000fe4000bf25270 */
[----:B------:R-:W-:Y:S02]  /*5020*/  @!UP0 UIMAD UR8, UR7, UR8, UR4 ;  /* 0x00000008070882a4 */ /* 0x000fe4000f8e0204 */
[----:B------:R-:W-:Y:S02]  /*5030*/  @!UP0 UIADD3 UR9, UPT, UPT, UR10, -UR4, URZ ;  /* 0x800000040a098290 */ /* 0x000fe4000fffe0ff */
[----:B------:R-:W-:Y:S02]  /*5040*/  UIADD3 UR4, UPT, UPT, -UR5, URZ, URZ ;  /* 0x000000ff05047290 */ /* 0x000fe4000fffe1ff */
[----:B------:R-:W-:Y:S02]  /*5050*/  UIADD3 UR7, UPT, UPT, -UR6, URZ, URZ ;  /* 0x000000ff06077290 */ /* 0x000fe4000fffe1ff */
[----:B------:R-:W-:Y:S02]  /*5060*/  @!UP0 UIMAD UR6, UR9, UR42, UR5 ;  /* 0x0000002a090682a4 */ /* 0x000fe4000f8e0205 */
[----:B------:R-:W-:Y:S02]  /*5070*/  UIMAD UR14, UR15, UR4, UR14 ;  /* 0x000000040f0e72a4 */ /* 0x000fe4000f8e020e */
[----:B------:R-:W-:Y:S01]  /*5080*/  UIMAD UR13, UR46, UR7, UR13 ;  /* 0x000000072e0d72a4 */ /* 0x000fe2000f8e020d */
[----:B------:R-:W-:Y:S02]  /*5090*/  @!UP0 UMOV UR5, UR8 ;  /* 0x0000000800058c82 */ /* 0x000fe40008000000 */
[----:B------:R-:W-:Y:S02]  /*50a0*/  UIMAD UR14, UR5, UR15, UR14 ;  /* 0x0000000f050e72a4 */ /* 0x000fe4000f8e020e */
[----:B------:R-:W-:Y:S11]  /*50b0*/  UIMAD UR13, UR6, UR46, UR13 ;  /* 0x0000002e060d72a4 */ /* 0x000ff6000f8e020d */
[----:B------:R-:W-:Y:S01]  /*50c0*/  @!UPT UIADD3 URZ, UPT, UPT, URZ, URZ, URZ ;  /* 0x000000fffffff290 */ /* 0x000fe2000fffe0ff */
.L_x_93:
[----:B------:R-:W2:Y:S01]  /*50d0*/  @!UP3 LDCU.128 UR8, c[0x0][0xb10] ;  /* 0x00016200ff08b7ac */ /* 0x000ea20008000c00 */
[----:B------:R-:W-:Y:S02]  /*50e0*/  ISETP.NE.U32.AND P0, PT, RZ, UR38, PT ;  /* 0x00000026ff007c0c */ /* 0x000fe4000bf05070 */
[----:B------:R-:W-:Y:S02]  /*50f0*/  SHF.L.U32 R4, R11, 0x1f, RZ ;  /* 0x0000001f0b047819 */ /* 0x000fe400000006ff */
[----:B------:R-:W-:Y:S01]  /*5100*/  ISETP.NE.AND.EX P0, PT, RZ, UR39, PT, P0 ;  /* 0x00000027ff007c0c */ /* 0x000fe2000bf05300 */
[----:B------:R-:W4:Y:S01]  /*5110*/  @!UP3 LDCU UR5, c[0x0][0xb0c] ;  /* 0x00016180ff05b7ac */ /* 0x000f220008000800 */
[----:B------:R-:W-:Y:S02]  /*5120*/  USHF.L.U32 UR35, UR30, 0x6, URZ ;  /* 0x000000061e237899 */ /* 0x000fe400080006ff */
[----:B------:R-:W-:Y:S02]  /*5130*/  USHF.L.U32 UR34, UR31, 0x8, URZ ;  /* 0x000000081f227899 */ /* 0x000fe400080006ff */
[----:B--2---:R-:W-:Y:S07]  /*5140*/  UIMAD.WIDE.U32 UR6, UR14, UR8, URZ ;  /* 0x000000080e0672a5 */ /* 0x004fee000f8e00ff */
[----:B------:R-:W-:Y:S01]  /*5150*/  @!UP3 UMOV UR4, UR7 ;  /* 0x000000070004bc82 */ /* 0x000fe20008000000 */
[----:B----4-:R-:W-:Y:S02]  /*5160*/  @!UP3 UISETP.NE.AND UP0, UPT, UR5, 0x1, UPT ;  /* 0x000000010500b88c */ /* 0x010fe4000bf05270 */
[----:B------:R-:W-:Y:S02]  /*5170*/  @!UP3 USHF.R.U32.HI UR4, URZ, UR9, UR4 ;  /* 0x00000009ff04b299 */ /* 0x000fe40008011604 */
[----:B------:R-:W-:Y:S02]  /*5180*/  UIMAD.WIDE.U32 UR6, UR13, UR11, URZ ;  /* 0x0000000b0d0672a5 */ /* 0x000fe4000f8e00ff */
[----:B------:R-:W-:Y:S02]  /*5190*/  @!UP3 USEL UR8, UR14, UR4, !UP0 ;  /* 0x000000040e08b287 */ /* 0x000fe4000c000000 */
[----:B------:R-:W-:Y:S03]  /*51a0*/  @!UP3 UISETP.NE.AND UP0, UPT, UR10, 0x1, UPT ;  /* 0x000000010a00b88c */ /* 0x000fe6000bf05270 */
[----:B------:R-:W-:Y:S02]  /*51b0*/  @!UP3 UMOV UR6, UR7 ;  /* 0x000000070006bc82 */ /* 0x000fe40008000000 */
[----:B------:R-:W2:Y:S02]  /*51c0*/  @!UP3 LDCU UR4, c[0x0][0xb20] ;  /* 0x00016400ff04b7ac */ /* 0x000ea40008000800 */
[----:B--2---:R-:W-:Y:S04]  /*51d0*/  @!UP3 USHF.R.U32.HI UR6, URZ, UR4, UR6 ;  /* 0x00000004ff06b299 */ /* 0x004fe80008011606 */
[----:B------:R-:W-:Y:S04]  /*51e0*/  @!UP3 USEL UR6, UR13, UR6, !UP0 ;  /* 0x000000060d06b287 */ /* 0x000fe8000c000000 */
[----:B------:R-:W-:Y:S02]  /*51f0*/  @!UP3 UIADD3 UR4, UPT, UPT, -UR8, UR6, URZ ;  /* 0x000000060804b290 */ /* 0x000fe4000fffe1ff */
[----:B------:R-:W-:Y:S02]  /*5200*/  @!UP3 UIADD3 UR6, UPT, UPT, UR8, -UR6, URZ ;  /* 0x800000060806b290 */ /* 0x000fe4000fffe0ff */
[----:B------:R-:W-:Y:S02]  /*5210*/  @!UP3 UIMAD UR14, UR4, UR5, UR14 ;  /* 0x00000005040eb2a4 */ /* 0x000fe4000f8e020e */
[----:B------:R-:W-:Y:S01]  /*5220*/  @!UP3 UIMAD UR13, UR6, UR10, UR13 ;  /* 0x0000000a060db2a4 */ /* 0x000fe2000f8e020d */
[----:B------:R-:W-:Y:S11]  /*5230*/  BRA.U UP4, `(.L_x_94) ;  /* 0x0000000104107547 */ /* 0x000ff6000b800000 */
[----:B-1----:R-:W-:Y:S04]  /*5240*/  MOV R0, UR41 ;  /* 0x0000002900007c02 */ /* 0x002fe80008000f00 */
[----:B------:R-:W-:Y:S04]  /*5250*/  SHF.L.U32 R5, R0, 0x1f, RZ ;  /* 0x0000001f00057819 */ /* 0x000fe800000006ff */
[----:B------:R-:W1:Y:S02]  /*5260*/  SYNCS.PHASECHK.TRANS64.TRYWAIT P1, [UR21+0x188], R5 ;  /* 0x00018805ff0075a7 */ /* 0x000e640008021115 */
[----:B-1----:R-:W-:Y:S05]  /*5270*/  @!P1 BRA `(.L_x_95) ;  /* 0x0000005c003c9947 */ /* 0x002fea0003800000 */
.L_x_94:
[----:B------:R-:W-:Y:S05]  /*5280*/  BRA.U !UP6, `(.L_x_96) ;  /* 0x000000010e387547 */ /* 0x000fea000b800000 */
[----:B------:R-:W-:Y:S01]  /*5290*/  UPLOP3.LUT UP1, UPT, UPT, UPT, UP5, 0x80, 0x8 ;  /* 0x000000000008789c */ /* 0x000fe20003f2f050 */
[----:B-1----:R-:W-:Y:S01]  /*52a0*/  HFMA2 R0, -RZ, RZ, 0, 5.9604644775390625e-08 ;  /* 0x00000001ff007431 */ /* 0x002fe200000001ff */
[----:B------:R-:W1:Y:S01]  /*52b0*/  LDCU.64 UR8, c[0x0][0x358] ;  /* 0x00006b00ff0877ac */ /* 0x000e620008000a00 */
[----:B------:R-:W-:Y:S03]  /*52c0*/  IMAD.MOV.U32 R85, RZ, RZ, 0x1 ;  /* 0x00000001ff557424 */ /* 0x000fe600078e00ff */
[----:B------:R-:W-:Y:S05]  /*52d0*/  PLOP3.LUT P1, PT, PT, PT, UP1, 0x80, 0x8 ;  /* 0x000000000008781c */ /* 0x000fea0003f2f018 */
[----:B------:R-:W2:Y:S01]  /*52e0*/  @UP1 LDCU.64 UR4, c[0x0][0x888] ;  /* 0x00011100ff0417ac */ /* 0x000ea20008000a00 */
[----:B------:R-:W-:Y:S07]  /*52f0*/  @UP1 UIMAD UR6, UR36, UR38, URZ ;  /* 0x00000026240612a4 */ /* 0x000fee000f8e02ff */
[----:B------:R-:W-:Y:S01]  /*5300*/  @!P1 PRMT R85, R0, 0x7610, R85 ;  /* 0x0000761000559816 */ /* 0x000fe20000000055 */
[----:B--2---:R-:W-:Y:S06]  /*5310*/  @UP1 UIMAD.WIDE UR4, UR6, 0x4, UR4 ;  /* 0x00000004060418a5 */ /* 0x004fec000f8e0204 */
[----:B------:R-:W-:Y:S01]  /*5320*/  IMAD.U32 R6, RZ, RZ, UR4 ;  /* 0x00000004ff067e24 */ /* 0x000fe2000f8e00ff */
[----:B------:R-:W-:Y:S04]  /*5330*/  MOV R7, UR5 ;  /* 0x0000000500077c02 */ /* 0x000fe80008000f00 */
[----:B------:R-:W2:Y:S01]  /*5340*/  @!UP1 LDCU UR4, c[0x0][0x880] ;  /* 0x00011000ff0497ac */ /* 0x000ea20008000800 */
[----:B-1---5:R4:W5:Y:S02]  /*5350*/  @P1 LDG.E R41, desc[UR8][R6.64] ;  /* 0x0000000806291981 */ /* 0x022964000c1e1900 */
[----:B--2-4-:R-:W-:Y:S07]  /*5360*/  @!P1 IMAD.U32 R41, RZ, RZ, UR4 ;  /* 0x00000004ff299e24 */ /* 0x014fee000f8e00ff */
.L_x_96:
[----:B-----5:R-:W-:Y:S01]  /*5370*/  @!P0 FSETP.EQ.AND P2, PT, R41, RZ, PT ;  /* 0x000000ff2900820b */ /* 0x020fe20003f42000 */
[----:B------:R-:W-:Y:S01]  /*5380*/  @!UPT UIADD3 URZ, UPT, UPT, URZ, URZ, URZ ;  /* 0x000000fffffff290 */ /* 0x000fe2000fffe0ff */
[----:B------:R-:W-:Y:S11]  /*5390*/  @!P0 BRA `(.L_x_97) ;  /* 0x0000000000148947 */ /* 0x000ff60003800000 */
[----:B------:R-:W-:Y:S02]  /*53a0*/  LOP3.LUT P0, RZ, R85, 0xff, RZ, 0xc0, !PT ;  /* 0x000000ff55ff7812 */ /* 0x000fe4000780c0ff */
[----:B------:R-:W-:Y:S04]  /*53b0*/  PLOP3.LUT P2, PT, PT, PT, UP1, 0x80, 0x8 ;  /* 0x000000000008781c */ /* 0x000fe80003f4f018 */
[----:B------:R-:W-:Y:S07]  /*53c0*/  PLOP3.LUT P2, PT, P2, PT, PT, 0x8, 0x80 ;  /* 0x000000000080781c */ /* 0x000fee000174e170 */
[----:B------:R-:W-:Y:S11]  /*53d0*/  @P0 FSETP.EQ.AND P2, PT, R41, RZ, PT ;  /* 0x000000ff2900020b */ /* 0x000ff60003f42000 */
[----:B------:R-:W-:Y:S02]  /*53e0*/  @!UPT UIADD3 URZ, UPT, UPT, URZ, URZ, URZ ;  /* 0x000000fffffff290 */ /* 0x000fe4000fffe0ff */
.L_x_97:
[----:B------:R-:W2:Y:S01]  /*53f0*/  SYNCS.PHASECHK.TRANS64.TRYWAIT P0, [UR21+0x160], R4 ;  /* 0x00016004ff0075a7 */ /* 0x000ea20008001115 */
[----:B------:R-:W-:Y:S04]  /*5400*/  ELECT P1, URZ, PT ;  /* 0x0000000000ff782f */ /* 0x000fe80003820000 */
[----:B------:R-:W-:Y:S01]  /*5410*/  PLOP3.LUT P1, PT, P2, P1, PT, 0xf2, 0x2f ;  /* 0x00000000002f781c */ /* 0x000fe20001723e72 */
[----:B------:R-:W-:Y:S01]  /*5420*/  @!UPT UIADD3 URZ, UPT, UPT, URZ, URZ, URZ ;  /* 0x000000fffffff290 */ /* 0x000fe2000fffe0ff */
[----:B--2---:R-:W-:Y:S11]  /*5430*/  @!P0 BRA `(.L_x_98) ;  /* 0x0000005800e48947 */ /* 0x004ff60003800000 */
.L_x_211:
[----:B------:R-:W-:Y:S01]  /*5440*/  @!P1 IADD3 R2, P0, PT, R12, 0x580, RZ ;  /* 0x000005800c029810 */ /* 0x000fe20007f1e0ff */
[----:B------:R-:W-:Y:S01]  /*5450*/  VOTEU.ALL UP0, P1 ;  /* 0x0000000000ff7886 */ /* 0x000fe20000800000 */
[----:B------:R-:W-:Y:S01]  /*5460*/  UMOV UR6, 0x0 ;  /* 0x0000000000067882 */ /* 0x000fe20000000000 */
[----:B------:R-:W-:Y:S01]  /*5470*/  UMOV UR7, 0x10000000 ;  /* 0x1000000000077882 */ /* 0x000fe20000000000 */
[----:B------:R-:W-:Y:S01]  /*5480*/  @!P1 R2UR UR5, R2 ;  /* 0x00000000020592ca */ /* 0x000fe200000e0000 */
[----:B-1----:R-:W-:Y:S01]  /*5490*/  @!P1 IMAD.X R0, RZ, RZ, R13, P0 ;  /* 0x000000ffff009224 */ /* 0x002fe200000e060d */
[----:B------:R-:W-:Y:S01]  /*54a0*/  @!UP0 UIADD3 UR32, UPT, UPT, UR21, 0x400, URZ ;  /* 0x0000040015208890 */ /* 0x000fe2000fffe0ff */
[----:B------:R-:W-:Y:S03]  /*54b0*/  VOTEU.ALL UP0, P1 ;  /* 0x0000000000ff7886 */ /* 0x000fe60000800000 */
[----:B------:R-:W-:Y:S01]  /*54c0*/  @!P1 R2UR UR4, R0 ;  /* 0x00000000000492ca */ /* 0x000fe200000e0000 */
[----:B------:R-:W-:Y:S06]  /*54d0*/  @!P1 IMAD.MOV.U32 R0, RZ, RZ, 0x1000 ;  /* 0x00001000ff009424 */ /* 0x000fec00078e00ff */
[----:B------:R-:W-:Y:S06]  /*54e0*/  IMAD.U32 R6, RZ, RZ, UR5 ;  /* 0x00000005ff067e24 */ /* 0x000fec000f8e00ff */
[----:B------:R-:W-:Y:S01]  /*54f0*/  IMAD.U32 R7, RZ, RZ, UR4 ;  /* 0x00000004ff077e24 */ /* 0x000fe2000f8e00ff */
[----:B------:R-:W-:Y:S04]  /*5500*/  @!P1 R2UR UR4, R6 ;  /* 0x00000000060492ca */ /* 0x000fe800000e0000 */
[----:B------:R-:W-:Y:S11]  /*5510*/  @!P1 R2UR UR5, R7 ;  /* 0x00000000070592ca */ /* 0x000ff600000e0000 */
[----:B------:R-:W-:Y:S02]  /*5520*/  @!UPT UIADD3 URZ, UPT, UPT, URZ, URZ, URZ ;  /* 0x000000fffffff290 */ /* 0x000fe4000fffe0ff */
[----:B------:R1:W-:Y:S01]  /*5530*/  @!UP0 UTMALDG.3D [UR32], [UR4], desc[UR6] ;  /* 0x00000620040085b4 */ /* 0x0003e20008011000 */
[----:B------:R1:W-:Y:S01]  /*5540*/  @!P1 SYNCS.ARRIVE.TRANS64.RED.A0TR RZ, [UR21+0x140], R0 ;  /* 0x00014000ffff99a7 */ /* 0x0003e20008300415 */
[----:B------:R-:W-:Y:S01]  /*5550*/  SYNCS.ARRIVE.TRANS64.RED.A1T0 RZ, [UR50], RZ ;  /* 0x000000ffffff79a7 */ /* 0x000fe20008100432 */
[----:B------:R-:W2:Y:S02]  /*5560*/  SYNCS.PHASECHK.TRANS64.TRYWAIT P0, [UR21+0x168], R4 ;  /* 0x00016804ff0075a7 */ /* 0x000ea40008001115 */
[----:B-12---:R-:W-:Y:S05]  /*5570*/  @!P0 BRA `(.L_x_99) ;  /* 0x0000005800ac8947 */ /* 0x006fea0003800000 */
.L_x_213:
[----:B------:R-:W-:Y:S01]  /*5580*/  @!P1 IADD3 R2, P0, PT, R12, 0x580, RZ ;  /* 0x000005800c029810 */ /* 0x000fe20007f1e0ff */
[----:B------:R-:W-:Y:S01]  /*5590*/  VOTEU.ALL UP0, P1 ;  /* 0x0000000000ff7886 */ /* 0x000fe20000800000 */
[----:B------:R-:W-:Y:S01]  /*55a0*/  UMOV UR6, 0x0 ;  /* 0x0000000000067882 */ /* 0x000fe20000000000 */
[----:B------:R-:W-:Y:S01]  /*55b0*/  UMOV UR7, 0x10000000 ;  /* 0x1000000000077882 */ /* 0x000fe20000000000 */
[----:B------:R-:W-:Y:S01]  /*55c0*/  @!P1 R2UR UR5, R2 ;  /* 0x00000000020592ca */ /* 0x000fe200000e0000 */
[----:B------:R-:W-:Y:S01]  /*55d0*/  @!P1 IMAD.X R0, RZ, RZ, R13, P0 ;  /* 0x000000ffff009224 */ /* 0x000fe200000e060d */
[----:B------:R-:W-:Y:S02]  /*55e0*/  @!UP0 UIADD3 UR26, UPT, UPT, UR34, 0x40, URZ ;  /* 0x00000040221a8890 */ /* 0x000fe4000fffe0ff */
[----:B------:R-:W-:Y:S02]  /*55f0*/  @!UP0 UIADD3 UR24, UPT, UPT, UR21, 0x1400, URZ ;  /* 0x0000140015188890 */ /* 0x000fe4000fffe0ff */
[----:B------:R-:W-:Y:S01]  /*5600*/  @!P1 R2UR UR4, R0 ;  /* 0x00000000000492ca */ /* 0x000fe200000e0000 */
[----:B------:R-:W-:Y:S01]  /*5610*/  VOTEU.ALL UP0, P1 ;  /* 0x0000000000ff7886 */ /* 0x000fe20000800000 */
[----:B------:R-:W-:Y:S01]  /*5620*/  @!P1 IMAD.MOV.U32 R0, RZ, RZ, 0x1000 ;  /* 0x00001000ff009424 */ /* 0x000fe200078e00ff */
[----:B------:R-:W-:Y:S01]  /*5630*/  UMOV UR27, UR35 ;  /* 0x00000023001b7c82 */ /* 0x000fe20008000000 */
[----:B------:R-:W-:Y:S03]  /*5640*/  UMOV UR28, UR36 ;  /* 0x00000024001c7c82 */ /* 0x000fe60008000000 */
        /* <DEDUP_REMOVED lines=8> */
[----:B------:R-:W4:Y:S02]  /*56d0*/  SYNCS.PHASECHK.TRANS64.TRYWAIT P0, [UR21+0x170], R4 ;  /* 0x00017004ff0075a7 */ /* 0x000f240008001115 */
[----:B--2-4-:R-:W-:Y:S05]  /*56e0*/  @!P0 BRA `(.L_x_100) ;  /* 0x0000005800688947 */ /* 0x014fea0003800000 */
.L_x_215:
[----:B------:R-:W-:Y:S01]  /*56f0*/  @!P1 IADD3 R2, P0, PT, R12, 0x580, RZ ;  /* 0x000005800c029810 */ /* 0x000fe20007f1e0ff */
[----:B------:R-:W-:Y:S01]  /*5700*/  VOTEU.ALL UP0, P1 ;  /* 0x0000000000ff7886 */ /* 0x000fe20000800000 */
[----:B------:R-:W-:Y:S01]  /*5710*/  UMOV UR6, 0x0 ;  /* 0x0000000000067882 */ /* 0x000fe20000000000 */
[----:B------:R-:W-:Y:S01]  /*5720*/  UMOV UR7, 0x10000000 ;  /* 0x1000000000077882 */ /* 0x000fe20000000000 */
[----:B------:R-:W-:Y:S01]  /*5730*/  @!P1 R2UR UR5, R2 ;  /* 0x00000000020592ca */ /* 0x000fe200000e0000 */
[----:B------:R-:W-:Y:S01]  /*5740*/  @!P1 IMAD.X R0, RZ, RZ, R13, P0 ;  /* 0x000000ffff009224 */ /* 0x000fe200000e060d */
[----:B------:R-:W-:Y:S01]  /*5750*/  @!UP0 UIADD3 UR18, UPT, UPT, UR34, 0x80, URZ ;  /* 0x0000008022128890 */ /* 0x000fe2000fffe0ff */
[----:B------:R-:W-:Y:S01]  /*5760*/  VIADD R10, R10, 0x1 ;  /* 0x000000010a0a7836 */ /* 0x000fe20000000000 */
        /* <DEDUP_REMOVED lines=16> */
.L_x_217:
[----:B------:R-:W-:Y:S01]  /*5870*/  @!P1 IADD3 R2, P0, PT, R12, 0x580, RZ ;  /* 0x000005800c029810 */ /* 0x000fe20007f1e0ff */
[----:B------:R-:W-:Y:S01]  /*5880*/  VOTEU.ALL UP0, P1 ;  /* 0x0000000000ff7886 */ /* 0x000fe20000800000 */
[----:B------:R-:W-:Y:S01]  /*5890*/  UMOV UR6, 0x0 ;  /* 0x0000000000067882 */ /* 0x000fe20000000000 */
[----:B------:R-:W-:Y:S01]  /*58a0*/  UMOV UR7, 0x10000000 ;  /* 0x1000000000077882 */ /* 0x000fe20000000000 */
[----:B------:R-:W-:Y:S01]  /*58b0*/  @!P1 R2UR UR5, R2 ;  /* 0x00000000020592ca */ /* 0x000fe200000e0000 */
[----:B------:R-:W-:Y:S01]  /*58c0*/  @!P1 IMAD.X R0, RZ, RZ, R13, P0 ;  /* 0x000000ffff009224 */ /* 0x000fe200000e060d */
[----:B------:R-:W-:Y:S01]  /*58d0*/  @!UP0 UIADD3 UR10, UPT, UPT, UR34, 0xc0, URZ ;  /* 0x000000c0220a8890 */ /* 0x000fe2000fffe0ff */
[----:B------:R-:W-:Y:S01]  /*58e0*/  R2UR UR16, R87 ;  /* 0x00000000571072ca */ /* 0x000fe200000e0000 */
[----:B------:R-:W-:Y:S01]  /*58f0*/  @!UP0 UIADD3 UR8, UPT, UPT, UR21, 0x3400, URZ ;  /* 0x0000340015088890 */ /* 0x000fe2000fffe0ff */
[----:B------:R-:W-:Y:S01]  /*5900*/  ISETP.NE.AND P0, PT, R10, 0x2, PT ;  /* 0x000000020a00780c */ /* 0x000fe20003f05270 */
[----:B------:R-:W-:Y:S01]  /*5910*/  @!UP0 UIADD3 UR9, UPT, UPT, UR21, 0x158, URZ ;  /* 0x0000015815098890 */ /* 0x000fe2000fffe0ff */
[----:B------:R-:W-:Y:S01]  /*5920*/  @!P1 R2UR UR4, R0 ;  /* 0x00000000000492ca */ /* 0x000fe200000e0000 */
[----:B------:R-:W-:Y:S01]  /*5930*/  VOTEU.ALL UP0, P1 ;  /* 0x0000000000ff7886 */ /* 0x000fe20000800000 */
[----:B------:R-:W-:Y:S01]  /*5940*/  UMOV UR11, UR35 ;  /* 0x00000023000b7c82 */ /* 0x000fe20008000000 */
[----:B------:R-:W-:Y:S01]  /*5950*/  UMOV UR12, UR36 ;  /* 0x00000024000c7c82 */ /* 0x000fe20008000000 */
[----:B------:R-:W-:Y:S01]  /*5960*/  SEL R0, RZ, 0x1, P0 ;  /* 0x00000001ff007807 */ /* 0x000fe20000000000 */
[----:B------:R-:W-:Y:S01]  /*5970*/  UIADD3 UR30, UPT, UPT, UR14, UR59, URZ ;  /* 0x0000003b0e1e7290 */ /* 0x000fe2000fffe0ff */
[----:B-1----:R-:W-:Y:S01]  /*5980*/  IMAD.U32 R4, RZ, RZ, UR5 ;  /* 0x00000005ff047e24 */ /* 0x002fe2000f8e00ff */
[----:B------:R-:W-:Y:S01]  /*5990*/  LOP3.LUT R11, R11, 0x1, RZ, 0x3c, !PT ;  /* 0x000000010b0b7812 */ /* 0x000fe200078e3cff */
[----:B------:R-:W-:Y:S01]  /*59a0*/  UMOV UR36, UR29 ;  /* 0x0000001d00247c82 */ /* 0x000fe20008000000 */
[----:B------:R-:W-:Y:S01]  /*59b0*/  LOP3.LUT R9, R9, R0, RZ, 0x3c, !PT ;  /* 0x0000000009097212 */ /* 0x000fe200078e3cff */
[----:B------:R-:W-:Y:S01]  /*59c0*/  UIADD3 UR31, UPT, UPT, UR13, UR16, URZ ;  /* 0x000000100d1f7290 */ /* 0x000fe2000fffe0ff */
[----:B------:R-:W-:Y:S01]  /*59d0*/  SEL R10, R10, RZ, P0 ;  /* 0x000000ff0a0a7207 */ /* 0x000fe20000000000 */
[----:B------:R-:W-:Y:S01]  /*59e0*/  UPLOP3.LUT UP4, UPT, UPT, UPT, UPT, 0x80, 0x8 ;  /* 0x000000000008789c */ /* 0x000fe20003f8f070 */
[----:B------:R-:W-:Y:S01]  /*59f0*/  IMAD.U32 R5, RZ, RZ, UR4 ;  /* 0x00000004ff057e24 */ /* 0x000fe2000f8e00ff */
[----:B------:R-:W-:Y:S04]  /*5a00*/  @!P1 R2UR UR4, R4 ;  /* 0x00000000040492ca */ /* 0x000fe800000e0000 */
[----:B------:R-:W-:Y:S11]  /*5a10*/  @!P1 R2UR UR5, R5 ;  /* 0x00000000050592ca */ /* 0x000ff600000e0000 */
[----:B------:R-:W-:Y:S02]  /*5a20*/  @!UPT UIADD3 URZ, UPT, UPT, URZ, URZ, URZ ;  /* 0x000000fffffff290 */ /* 0x000fe4000fffe0ff */
[----:B------:R1:W-:Y:S01]  /*5a30*/  @!UP0 UTMALDG.3D [UR8], [UR4], desc[UR6] ;  /* 0x00000608040085b4 */ /* 0x0003e20008011000 */
[----:B------:R1:W-:Y:S01]  /*5a40*/  @!P1 SYNCS.ARRIVE.TRANS64.RED.A0TR RZ, [UR21+0x158], R3 ;  /* 0x00015803ffff99a7 */ /* 0x0003e20008300415 */
[----:B------:R-:W-:Y:S01]  /*5a50*/  SYNCS.ARRIVE.TRANS64.RED.A1T0 RZ, [UR43], RZ ;  /* 0x000000ffffff79a7 */ /* 0x000fe2000810042b */
[----:B------:R-:W-:Y:S05]  /*5a60*/  BRA.U UP2, `(.L_x_102) ;  /* 0xfffffff1025c7547 */ /* 0x000fea000b83ffff */
[----:B-1----:R-:W-:-:S04]  /*5a70*/  SHF.L.U32 R3, R11, 0x1f, RZ ;  /* 0x0000001f0b037819 */ /* 0x002fc800000006ff */
[----:B------:R-:W1:Y:S02]  /*5a80*/  SYNCS.PHASECHK.TRANS64.TRYWAIT P0, [UR21+0x160], R3 ;  /* 0x00016003ff0075a7 */ /* 0x000e640008001115 */
[----:B-1----:R-:W-:Y:S05]  /*5a90*/  @!P0 BRA `(.L_x_103) ;  /* 0x0000005400ac8947 */ /* 0x002fea0003800000 */
.L_x_219:
[----:B------:R-:W2:Y:S02]  /*5aa0*/  SYNCS.PHASECHK.TRANS64.TRYWAIT P0, [UR21+0x168], R3 ;  /* 0x00016803ff0075a7 */ /* 0x000ea40008001115 */
[----:B--2---:R-:W-:Y:S05]  /*5ab0*/  @!P0 BRA `(.L_x_104) ;  /* 0x0000005400bc8947 */ /* 0x004fea0003800000 */
.L_x_221:
[----:B------:R-:W2:Y:S02]  /*5ac0*/  SYNCS.PHASECHK.TRANS64.TRYWAIT P0, [UR21+0x170], R3 ;  /* 0x00017003ff0075a7 */ /* 0x000ea40008001115 */
[----:B--2---:R-:W-:Y:S05]  /*5ad0*/  @!P0 BRA `(.L_x_105) ;  /* 0x0000005400cc8947 */ /* 0x004fea0003800000 */
.L_x_223:
[----:B-1----:R-:W-:-:S07]  /*5ae0*/  MOV R0, UR21 ;  /* 0x0000001500007c02 */ /* 0x002fce0008000f00 */
.L_x_106:
[----:B-1----:R-:W-:-:S04]  /*5af0*/  SHF.L.U32 R3, R11, 0x1f, RZ ;  /* 0x0000001f0b037819 */ /* 0x002fc800000006ff */
[----:B------:R1:W2:Y:S03]  /*5b00*/  SYNCS.PHASECHK.TRANS64.TRYWAIT P0, [R0+URZ+0x178], R3 ;  /* 0x00017803000075a7 */ /* 0x0002a600080011ff */
[----:B--2---:R-:W-:Y:S05]  /*5b10*/  @!P0 NANOSLEEP.SYNCS 0x989680 ;  /* 0x009896800000895d */ /* 0x004fea0003900000 */
[----:B------:R-:W2:Y:S02]  /*5b20*/  @!P0 SYNCS.PHASECHK.TRANS64 P0, [R0+URZ+0x178], R3 ;  /* 0x00017803000085a7 */ /* 0x000ea400080010ff */
[----:B--23--:R-:W-:Y:S05]  /*5b30*/  @P0 EXIT ;  /* 0x000000000000094d */ /* 0x00cfea0003800000 */
[----:B------:R-:W-:Y:S05]  /*5b40*/  BRA `(.L_x_106) ;  /* 0xfffffffc00e87947 */ /* 0x000fea000383ffff */
.L_x_91:
[----:B------:R-:W-:-:S06]  /*5b50*/  UISETP.GE.AND UP0, UPT, UR18, 0x4, UPT ;  /* 0x000000041200788c */ /* 0x000fcc000bf06270 */
[----:B------:R-:W-:-:S13]  /*5b60*/  PLOP3.LUT P0, PT, PT, PT, UP0, 0x80, 0x8 ;  /* 0x000000000008781c */ /* 0x000fda0003f0f008 */
[----:B-1----:R-:W-:Y:S05]  /*5b70*/  @!P0 EXIT ;  /* 0x000000000000894d */ /* 0x002fea0003800000 */
[----:B------:R-:W1:Y:S08]  /*5b80*/  S2UR UR4, SR_CgaCtaId ;  /* 0x00000000000479c3 */ /* 0x000e700000008800 */
[----:B------:R-:W-:Y:S01]  /*5b90*/  BAR.SYNC.DEFER_BLOCKING 0x6, 0xa0 ;  /* 0x0182800000007b1d */ /* 0x000fe20000010000 */
[C---:B------:R-:W-:Y:S01]  /*5ba0*/  IMAD.SHL.U32 R7, R95.reuse, 0x40, RZ ;  /* 0x000000405f077824 */ /* 0x040fe200078e00ff */
[C---:B------:R-:W-:Y:S01]  /*5bb0*/  LOP3.LUT R97, R95.reuse, 0x60, RZ, 0xc0, !PT ;  /* 0x000000605f617812 */ /* 0x040fe200078ec0ff */
[----:B------:R-:W-:-:S02]  /*5bc0*/  IMAD.SHL.U32 R4, R95, 0x20, RZ ;  /* 0x000000205f047824 */ /* 0x000fc400078e00ff */
[----:B------:R-:W-:Y:S02]  /*5bd0*/  HFMA2 R36, -RZ, RZ, 0, 0 ;  /* 0x00000000ff247431 */ /* 0x000fe400000001ff */
[----:B------:R-:W-:Y:S01]  /*5be0*/  IMAD.SHL.U32 R6, R95, 0x2, RZ ;  /* 0x000000025f067824 */ /* 0x000fe200078e00ff */
[----:B------:R-:W-:Y:S01]  /*5bf0*/  UMOV UR44, 0x400 ;  /* 0x00000400002c7882 */ /* 0x000fe20000000000 */
[----:B------:R-:W2:Y:S01]  /*5c00*/  LDC.64 R82, c[0x0][0x8b0] ;  /* 0x00022c00ff527b82 */ /* 0x000ea20000000a00 */
[----:B------:R-:W-:Y:S01]  /*5c10*/  LOP3.LUT R5, R7, 0x180, RZ, 0xc0, !PT ;  /* 0x0000018007057812 */ /* 0x000fe200078ec0ff */
[----:B------:R-:W-:Y:S01]  /*5c20*/  IMAD.U32 R37, R95, 0x10000, RZ ;  /* 0x000100005f257824 */ /* 0x000fe200078e00ff */
[----:B------:R-:W-:Y:S01]  /*5c30*/  LOP3.LUT R4, R4, 0xc00, RZ, 0xc0, !PT ;  /* 0x00000c0004047812 */ /* 0x000fe200078ec0ff */
[----:B------:R-:W-:Y:S01]  /*5c40*/  IMAD.MOV.U32 R94, RZ, RZ, RZ ;  /* 0x000000ffff5e7224 */ /* 0x000fe200078e00ff */
[----:B------:R-:W-:Y:S01]  /*5c50*/  LOP3.LUT R6, R5, 0x20, R6, 0xf8, !PT ;  /* 0x0000002005067812 */ /* 0x000fe200078ef806 */
[----:B------:R-:W-:Y:S01]  /*5c60*/  IMAD.SHL.U32 R5, R95, 0x8, RZ ;  /* 0x000000085f057824 */ /* 0x000fe200078e00ff */
[----:B------:R-:W-:Y:S01]  /*5c70*/  LOP3.LUT R4, R4, 0x40, R7, 0xf8, !PT ;  /* 0x0000004004047812 */ /* 0x000fe200078ef807 */
[----:B------:R-:W3:Y:S01]  /*5c80*/  LDC.64 R80, c[0x0][0x8a8] ;  /* 0x00022a00ff507b82 */ /* 0x000ee20000000a00 */
[----:B------:R-:W-:Y:S01]  /*5c90*/  LOP3.LUT R37, R37, 0x600000, RZ, 0xc0, !PT ;  /* 0x0060000025257812 */ /* 0x000fe200078ec0ff */
[----:B------:R-:W-:Y:S01]  /*5ca0*/  IMAD.MOV.U32 R89, RZ, RZ, RZ ;  /* 0x000000ffff597224 */ /* 0x000fe200078e00ff */
[----:B------:R-:W-:-:S02]  /*5cb0*/  LOP3.LUT R95, R95, 0x2, RZ, 0xc0, !PT ;  /* 0x000000025f5f7812 */ /* 0x000fc400078ec0ff */
[----:B------:R-:W-:Y:S02]  /*5cc0*/  CS2R R92, SRZ ;  /* 0x00000000005c7805 */ /* 0x000fe4000001ff00 */
[----:B------:R-:W-:Y:S01]  /*5cd0*/  LOP3.LUT R5, R6, 0x30, R5, 0x78, !PT ;  /* 0x0000003006057812 */ /* 0x000fe200078e7805 */
[----:B------:R-:W4:Y:S01]  /*5ce0*/  LDCU UR57, c[0x0][0x370] ;  /* 0x00006e00ff3977ac */ /* 0x000f220008000800 */
[----:B------:R-:W-:Y:S01]  /*5cf0*/  LOP3.LUT R4, R4, 0x200, R7, 0xf8, !PT ;  /* 0x0000020004047812 */ /* 0x000fe200078ef807 */
[----:B------:R-:W-:Y:S01]  /*5d00*/  IMAD.MOV R90, RZ, RZ, -R95 ;  /* 0x000000ffff5a7224 */ /* 0x000fe200078e0a5f */
[----:B------:R-:W-:Y:S01]  /*5d10*/  MOV R91, RZ ;  /* 0x000000ff005b7202 */ /* 0x000fe20000000f00 */
[----:B-1----:R-:W-:Y:S01]  /*5d20*/  ULEA UR44, UR4, UR44, 0x18 ;  /* 0x0000002c042c7291 */ /* 0x002fe2000f8ec0ff */
[----:B------:R-:W-:Y:S01]  /*5d30*/  LOP3.LUT R84, R4, R5, RZ, 0xfc, !PT ;  /* 0x0000000504547212 */ /* 0x000fe200078efcff */
[----:B------:R-:W1:Y:S02]  /*5d40*/  LDCU.64 UR62, c[0x0][0x348] ;  /* 0x00006900ff3e77ac */ /* 0x000e640008000a00 */
[----:B------:R-:W-:-:S02]  /*5d50*/  UIADD3 UR4, UPT, UPT, UR44, 0x4400, URZ ;  /* 0x000044002c047890 */ /* 0x000fc4000fffe0ff */
[----:B------:R-:W-:-:S03]  /*5d60*/  UIADD3 UR5, UPT, UPT, UR44, 0x400, URZ ;  /* 0x000004002c057890 */ /* 0x000fc6000fffe0ff */
[----:B------:R-:W4:Y:S01]  /*5d70*/  LDS R0, [UR44+0x240] ;  /* 0x0002402cff007984 */ /* 0x000f220008000800 */
[----:B------:R-:W1:Y:S01]  /*5d80*/  LDCU UR43, c[0x0][0xb0c] ;  /* 0x00016180ff2b77ac */ /* 0x000e620008000800 */
[----:B------:R-:W-:Y:S02]  /*5d90*/  IMAD.U32 R96, RZ, RZ, UR4 ;  /* 0x00000004ff607e24 */ /* 0x000fe4000f8e00ff */
[----:B------:R-:W-:Y:S01]  /*5da0*/  IMAD.U32 R98, RZ, RZ, UR5 ;  /* 0x00000005ff627e24 */ /* 0x000fe2000f8e00ff */
[----:B------:R-:W1:Y:S01]  /*5db0*/  LDCU UR39, c[0x0][0xb30] ;  /* 0x00016600ff2777ac */ /* 0x000e620008000800 */
[----:B------:R-:W1:Y:S01]  /*5dc0*/  LDCU.64 UR46, c[0x0][0x888] ;  /* 0x00011100ff2e77ac */ /* 0x000e620008000a00 */
[----:B------:R-:W1:Y:S01]  /*5dd0*/  LDCU.64 UR40, c[0x0][0xb28] ;  /* 0x00016500ff2877ac */ /* 0x000e620008000a00 */
[----:B------:R-:W1:Y:S01]  /*5de0*/  LDCU.64 UR60, c[0x0][0x890] ;  /* 0x00011200ff3c77ac */ /* 0x000e620008000a00 */
[----:B------:R-:W1:Y:S01]  /*5df0*/  LDCU.128 UR52, c[0x0][0xb10] ;  /* 0x00016200ff3477ac */ /* 0x000e620008000c00 */
[----:B------:R-:W1:Y:S02]  /*5e00*/  LDCU UR56, c[0x0][0x374] ;  /* 0x00006e80ff3877ac */ /* 0x000e640008000800 */
[----:B-1234-:R-:W-:-:S07]  /*5e10*/  IMAD.IADD R37, R0, 0x1, R37 ;  /* 0x0000000100257824 */ /* 0x01efce00078e0225 */
.L_x_148:
[C---:B------:R-:W-:Y:S02]  /*5e20*/  LEA R3, R89.reuse, UR44, 0x3 ;  /* 0x0000002c59037c11 */ /* 0x040fe4000f8e18ff */
[----:B------:R-:W-:Y:S02]  /*5e30*/  SHF.L.U32 R0, R92, 0x1f, RZ ;  /* 0x0000001f5c007819 */ /* 0x000fe400000006ff */
[----:B------:R-:W-:Y:S02]  /*5e40*/  LEA R5, R89, UR44, 0x4 ;  /* 0x0000002c59057c11 */ /* 0x000fe4000f8e20ff */
[----:B-1----:R-:W1:Y:S02]  /*5e50*/  SYNCS.PHASECHK.TRANS64.TRYWAIT P0, [R3+URZ+0x190], R0 ;  /* 0x00019000030075a7 */ /* 0x002e6400080011ff */
[----:B-1----:R-:W-:Y:S05]  /*5e60*/  @!P0 BRA `(.L_x_107) ;  /* 0x0000005400008947 */ /* 0x002fea0003800000 */
.L_x_224:
[----:B------:R-:W2:Y:S01]  /*5e70*/  LDS.128 R4, [R5+0x220] ;  /* 0x0002200005047984 */ /* 0x000ea20000000c00 */
[----:B------:R-:W-:Y:S01]  /*5e80*/  UISETP.GE.AND UP0, UPT, UR42, 0x1, UPT ;  /* 0x000000012a00788c */ /* 0x000fe2000bf06270 */
[----:B------:R-:W-:Y:S01]  /*5e90*/  @!PT LDS RZ, [RZ] ;  /* 0x00000000fffff984 */ /* 0x000fe20000000800 */
[----:B------:R-:W-:Y:S01]  /*5ea0*/  @!PT LDS RZ, [RZ] ;  /* 0x00000000fffff984 */ /* 0x000fe20000000800 */
[----:B------:R-:W-:Y:S01]  /*5eb0*/  @!PT LDS RZ, [RZ] ;  /* 0x00000000fffff984 */ /* 0x000fe20000000800 */
[----:B------:R-:W-:Y:S01]  /*5ec0*/  @!PT LDS RZ, [RZ] ;  /* 0x00000000fffff984 */ /* 0x000fe20000000800 */
[----:B------:R3:W-:Y:S06]  /*5ed0*/  MEMBAR.ALL.CTA ;  /* 0x0000000000007992 */ /* 0x0007ec0000008000 */
[----:B---3--:R-:W3:Y:S01]  /*5ee0*/  FENCE.VIEW.ASYNC.S ;  /* 0x00000000000073c6 */ /* 0x008ee20000000000 */
[----:B--2---:R-:W-:Y:S11]  /*5ef0*/  LOP3.LUT P0, RZ, R6, 0x1, RZ, 0xc0, !PT ;  /* 0x0000000106ff7812 */ /* 0x004ff6000780c0ff */
[----:B------:R-:W-:Y:S02]  /*5f00*/  @!UPT UIADD3 URZ, UPT, UPT, URZ, URZ, URZ ;  /* 0x000000fffffff290 */ /* 0x000fe4000fffe0ff */
[----:B---3--:R-:W-:Y:S01]  /*5f10*/  VOTEU.ANY UP1, P0 ;  /* 0x0000000000ff7886 */ /* 0x008fe20000020100 */
[----:B------:R-:W-:Y:S01]  /*5f20*/  PLOP3.LUT P0, PT, PT, PT, UP1, 0x80, 0x8 ;  /* 0x000000000008781c */ /* 0x000fe20003f0f018 */
[----:B------:R-:W-:Y:S11]  /*5f30*/  UP2UR UR45, UPR, URZ, 0x2 ;  /* 0x00000002ff2d7883 */ /* 0x000ff60008000000 */
[----:B------:R-:W-:Y:S01]  /*5f40*/  @!UPT UIADD3 URZ, UPT, UPT, URZ, URZ, URZ ;  /* 0x000000fffffff290 */ /* 0x000fe2000fffe0ff */
[----:B-1----:R-:W-:Y:S02]  /*5f50*/  @P0 SHF.R.U32.HI R0, RZ, 0x10, R5 ;  /* 0x00000010ff000819 */ /* 0x002fe40000011605 */
        /* <DEDUP_REMOVED lines=12> */
[----:B------:R-:W2:Y:S01]  /*6020*/  LDCU UR12, c[0x0][0xb20] ;  /* 0x00016400ff0c77ac */ /* 0x000ea20008000800 */
[----:B------:R-:W-:Y:S02]  /*6030*/  UIMAD.WIDE.U32 UR4, UR56, UR55, URZ ;  /* 0x00000037380472a5 */ /* 0x000fe4000f8e00ff */
[----:B------:R-:W-:Y:S02]  /*6040*/  UIMAD.WIDE.U32 UR6, UR57, UR52, URZ ;  /* 0x00000034390672a5 */ /* 0x000fe4000f8e00ff */
[----:B------:R-:W-:Y:S02]  /*6050*/  UISETP.NE.AND UP0, UPT, UR54, 0x1, UPT ;  /* 0x000000013600788c */ /* 0x000fe4000bf05270 */
[----:B------:R-:W-:Y:S02]  /*6060*/  UIMAD.WIDE.U32 UR8, UR37, UR55, URZ ;  /* 0x00000037250872a5 */ /* 0x000fe4000f8e00ff */
[----:B------:R-:W-:Y:S02]  /*6070*/  UIMAD.WIDE.U32 UR10, UR38, UR52, URZ ;  /* 0x00000034260a72a5 */ /* 0x000fe4000f8e00ff */
[----:B------:R-:W-:Y:S02]  /*6080*/  UISETP.NE.AND UP1, UPT, UR43, 0x1, UPT ;  /* 0x000000012b00788c */ /* 0x000fe4000bf25270 */
[----:B------:R-:W-:Y:S01]  /*6090*/  UISETP.NE.AND UP2, UPT, UR42, 0x1, UPT ;  /* 0x000000012a00788c */ /* 0x000fe2000bf45270 */
[----:B------:R-:W-:Y:S02]  /*60a0*/  UMOV UR4, UR5 ;  /* 0x0000000500047c82 */ /* 0x000fe40008000000 */
[----:B--2---:R-:W-:Y:S03]  /*60b0*/  USHF.R.U32.HI UR5, URZ, UR12, UR4 ;  /* 0x0000000cff057299 */ /* 0x004fe60008011604 */
[----:B------:R-:W-:Y:S02]  /*60c0*/  UMOV UR4, UR7 ;  /* 0x0000000700047c82 */ /* 0x000fe40008000000 */
[----:B------:R-:W-:Y:S02]  /*60d0*/  USHF.R.U32.HI UR7, URZ, UR53, UR4 ;  /* 0x00000035ff077299 */ /* 0x000fe40008011604 */
[----:B------:R-:W-:Y:S02]  /*60e0*/  USEL UR4, UR56, UR5, !UP0 ;  /* 0x0000000538047287 */ /* 0x000fe4000c000000 */
[----:B------:R-:W-:Y:S01]  /*60f0*/  USEL UR7, UR57, UR7, !UP1 ;  /* 0x0000000739077287 */ /* 0x000fe2000c800000 */
[----:B------:R-:W-:Y:S01]  /*6100*/  UMOV UR5, UR9 ;  /* 0x0000000900057c82 */ /* 0x000fe20008000000 */
[----:B------:R-:W-:Y:S02]  /*6110*/  UIMAD.WIDE.U32 UR8, UR4, UR40, URZ ;  /* 0x00000028040872a5 */ /* 0x000fe4000f8e00ff */
[----:B------:R-:W-:Y:S03]  /*6120*/  USHF.R.U32.HI UR6, URZ, UR12, UR5 ;  /* 0x0000000cff067299 */ /* 0x000fe60008011605 */
[----:B------:R-:W-:Y:S01]  /*6130*/  UMOV UR5, UR11 ;  /* 0x0000000b00057c82 */ /* 0x000fe20008000000 */
[----:B------:R-:W-:Y:S02]  /*6140*/  UIMAD.WIDE.U32 UR10, UR7, UR40, URZ ;  /* 0x00000028070a72a5 */ /* 0x000fe4000f8e00ff */
[----:B------:R-:W-:Y:S02]  /*6150*/  USHF.R.U32.HI UR12, URZ, UR53, UR5 ;  /* 0x00000035ff0c7299 */ /* 0x000fe40008011605 */
[----:B------:R-:W-:Y:S01]  /*6160*/  USEL UR6, UR37, UR6, !UP0 ;  /* 0x0000000625067287 */ /* 0x000fe2000c000000 */
[----:B------:R-:W-:Y:S02]  /*6170*/  UMOV UR5, UR9 ;  /* 0x0000000900057c82 */ /* 0x000fe40008000000 */
[----:B------:R-:W-:Y:S01]  /*6180*/  UMOV UR10, UR11 ;  /* 0x0000000b000a7c82 */ /* 0x000fe20008000000 */
[----:B------:R-:W-:Y:S02]  /*6190*/  @UP2 USHF.R.U32.HI UR4, URZ, UR41, UR5 ;  /* 0x00000029ff042299 */ /* 0x000fe40008011605 */
[----:B------:R-:W-:Y:S02]  /*61a0*/  @UP2 USHF.R.U32.HI UR7, URZ, UR41, UR10 ;  /* 0x00000029ff072299 */ /* 0x000fe4000801160a */
[----:B------:R-:W-:Y:S02]  /*61b0*/  UIMAD UR4, UR42, UR4, URZ ;  /* 0x000000042a0472a4 */ /* 0x000fe4000f8e02ff */
[----:B------:R-:W-:Y:S02]  /*61c0*/  UIMAD.WIDE.U32 UR10, UR6, UR40, URZ ;  /* 0x00000028060a72a5 */ /* 0x000fe4000f8e00ff */
[----:B------:R-:W-:Y:S02]  /*61d0*/  USEL UR5, UR38, UR12, !UP1 ;  /* 0x0000000c26057287 */ /* 0x000fe4000c800000 */
[----:B------:R-:W-:Y:S02]  /*61e0*/  UIMAD UR8, UR42, UR7, URZ ;  /* 0x000000072a0872a4 */ /* 0x000fe4000f8e02ff */
[----:B------:R-:W-:Y:S03]  /*61f0*/  UISETP.GE.AND UP0, UPT, UR6, UR4, UPT ;  /* 0x000000040600728c */ /* 0x000fe6000bf06270 */
[----:B------:R-:W-:Y:S01]  /*6200*/  UMOV UR4, UR11 ;  /* 0x0000000b00047c82 */ /* 0x000fe20008000000 */
[----:B------:R-:W-:Y:S02]  /*6210*/  UISETP.GE.OR UP0, UPT, UR5, UR8, UP0 ;  /* 0x000000080500728c */ /* 0x000fe40008706670 */
[----:B------:R-:W-:Y:S02]  /*6220*/  USHF.R.U32.HI UR4, URZ, UR41, UR4 ;  /* 0x00000029ff047299 */ /* 0x000fe40008011604 */
[----:B------:R-:W-:Y:S02]  /*6230*/  UIMAD.WIDE.U32 UR8, UR5, UR40, URZ ;  /* 0x00000028050872a5 */ /* 0x000fe4000f8e00ff */
[----:B------:R-:W-:Y:S02]  /*6240*/  USEL UR11, UR6, UR4, !UP2 ;  /* 0x00000004060b7287 */ /* 0x000fe4000d000000 */
[----:B------:R-:W-:Y:S02]  /*6250*/  UIADD3 UR8, UPT, UPT, -UR5, URZ, URZ ;  /* 0x000000ff05087290 */ /* 0x000fe4000fffe1ff */
[----:B------:R-:W-:Y:S01]  /*6260*/  UIADD3 UR10, UPT, UPT, -UR11, URZ, URZ ;  /* 0x000000ff0b0a7290 */ /* 0x000fe2000fffe1ff */
[----:B------:R-:W-:Y:S01]  /*6270*/  @!UP0 UMOV UR4, UR9 ;  /* 0x0000000900048c82 */ /* 0x000fe20008000000 */
[----:B------:R-:W-:Y:S02]  /*6280*/  UIADD3 UR9, UPT, UPT, -UR6, URZ, URZ ;  /* 0x000000ff06097290 */ /* 0x000fe4000fffe1ff */
[----:B------:R-:W-:Y:S02]  /*6290*/  @!UP0 USHF.R.U32.HI UR4, URZ, UR41, UR4 ;  /* 0x00000029ff048299 */ /* 0x000fe40008011604 */
[----:B------:R-:W-:Y:S02]  /*62a0*/  UIMAD UR10, UR42, UR10, UR6 ;  /* 0x0000000a2a0a72a4 */ /* 0x000fe4000f8e0206 */
[----:B------:R-:W-:Y:S04]  /*62b0*/  @!UP0 USEL UR4, UR5, UR4, !UP2 ;  /* 0x0000000405048287 */ /* 0x000fe8000d000000 */
[----:B------:R-:W-:Y:S02]  /*62c0*/  @!UP0 UIMAD UR10, UR7, UR10, UR4 ;  /* 0x0000000a070a82a4 */ /* 0x000fe4000f8e0204 */
[----:B------:R-:W-:Y:S02]  /*62d0*/  @!UP0 UIADD3 UR11, UPT, UPT, UR11, -UR4, URZ ;  /* 0x800000040b0b8290 */ /* 0x000fe4000fffe0ff */
[----:B------:R-:W-:Y:S02]  /*62e0*/  UIMAD UR7, UR43, UR8, UR38 ;  /* 0x000000082b0772a4 */ /* 0x000fe4000f8e0226 */
[----:B------:R-:W-:Y:S02]  /*62f0*/  @!UP0 UIMAD UR6, UR11, UR42, UR5 ;  /* 0x0000002a0b0682a4 */ /* 0x000fe4000f8e0205 */
[----:B------:R-:W-:Y:S01]  /*6300*/  UIMAD UR4, UR54, UR9, UR37 ;  /* 0x00000009360472a4 */ /* 0x000fe2000f8e0225 */
[----:B------:R-:W-:Y:S02]  /*6310*/  @!UP0 UMOV UR5, UR10 ;  /* 0x0000000a00058c82 */ /* 0x000fe40008000000 */
[----:B------:R-:W-:Y:S02]  /*6320*/  UIMAD UR38, UR5, UR43, UR7 ;  /* 0x0000002b052672a4 */ /* 0x000fe4000f8e0207 */
[----:B------:R-:W-:Y:S11]  /*6330*/  UIMAD UR37, UR6, UR54, UR4 ;  /* 0x00000036062572a4 */ /* 0x000ff6000f8e0204 */
[----:B------:R-:W-:Y:S01]  /*6340*/  @!UPT UIADD3 URZ, UPT, UPT, URZ, URZ, URZ ;  /* 0x000000fffffff290 */ /* 0x000fe2000fffe0ff */
.L_x_108:
[----:B------:R-:W-:Y:S01]  /*6350*/  UISETP.NE.AND UP0, UPT, UR39, 0x1, UPT ;  /* 0x000000012700788c */ /* 0x000fe2000bf05270 */
[----:B------:R-:W-:Y:S01]  /*6360*/  IADD3 R89, PT, PT, R89, 0x1, RZ ;  /* 0x0000000159597810 */ /* 0x000fe20007ffe0ff */
[----:B------:R-:W-:Y:S02]  /*6370*/  UIADD3 UR11, UPT, UPT, UR44, 0x400, URZ ;  /* 0x000004002c0b7890 */ /* 0x000fe4000fffe0ff */
[----:B------:R-:W-:Y:S02]  /*6380*/  USHF.L.U32 UR50, UR30, 0x6, URZ ;  /* 0x000000061e327899 */ /* 0x000fe400080006ff */
[----:B------:R-:W-:Y:S05]  /*6390*/  USHF.L.U32 UR49, UR31, 0x8, URZ ;  /* 0x000000081f317899 */ /* 0x000fea00080006ff */
[----:B------:R-:W2:Y:S01]  /*63a0*/  @!UP0 LDCU.128 UR12, c[0x0][0xb10] ;  /* 0x00016200ff0c87ac */ /* 0x000ea20008000c00 */
[----:B------:R-:W3:Y:S01]  /*63b0*/  @!UP0 LDCU UR5, c[0x0][0xb0c] ;  /* 0x00016180ff0587ac */ /* 0x000ee20008000800 */
[----:B------:R-:W4:Y:S01]  /*63c0*/  @!UP0 LDCU UR10, c[0x0][0xb20] ;  /* 0x00016400ff0a87ac */ /* 0x000f220008000800 */
[----:B--2---:R-:W-:Y:S02]  /*63d0*/  UIMAD.WIDE.U32 UR8, UR38, UR12, URZ ;  /* 0x0000000c260872a5 */ /* 0x004fe4000f8e00ff */
[----:B------:R-:W-:Y:S02]  /*63e0*/  UIMAD.WIDE.U32 UR6, UR37, UR15, URZ ;  /* 0x0000000f250672a5 */ /* 0x000fe4000f8e00ff */
[----:B------:R-:W-:Y:S03]  /*63f0*/  @!UP0 UISETP.NE.AND UP1, UPT, UR14, 0x1, UPT ;  /* 0x000000010e00888c */ /* 0x000fe6000bf25270 */
[----:B------:R-:W-:Y:S01]  /*6400*/  @!UP0 UMOV UR4, UR9 ;  /* 0x0000000900048c82 */ /* 0x000fe20008000000 */
[----:B---3--:R-:W-:Y:S02]  /*6410*/  @!UP0 UISETP.NE.AND UP2, UPT, UR5, 0x1, UPT ;  /* 0x000000010500888c */ /* 0x008fe4000bf45270 */
[----:B------:R-:W-:Y:S01]  /*6420*/  @!UP0 USHF.R.U32.HI UR4, URZ, UR13, UR4 ;  /* 0x0000000dff048299 */ /* 0x000fe20008011604 */
[----:B------:R-:W-:Y:S02]  /*6430*/  @!UP0 UMOV UR6, UR7 ;  /* 0x0000000700068c82 */ /* 0x000fe40008000000 */
[----:B----4-:R-:W-:Y:S02]  /*6440*/  @!UP0 USHF.R.U32.HI UR6, URZ, UR10, UR6 ;  /* 0x0000000aff068299 */ /* 0x010fe40008011606 */
[----:B------:R-:W-:Y:S02]  /*6450*/  @!UP0 USEL UR7, UR38, UR4, !UP2 ;  /* 0x0000000426078287 */ /* 0x000fe4000d000000 */
[----:B------:R-:W-:Y:S04]  /*6460*/  @!UP0 USEL UR6, UR37, UR6, !UP1 ;  /* 0x0000000625068287 */ /* 0x000fe8000c800000 */
[----:B------:R-:W-:Y:S02]  /*6470*/  @!UP0 UIADD3 UR4, UPT, UPT, -UR7, UR6, URZ ;  /* 0x0000000607048290 */ /* 0x000fe4000fffe1ff */
[----:B------:R-:W-:Y:S02]  /*6480*/  @!UP0 UIADD3 UR6, UPT, UPT, UR7, -UR6, URZ ;  /* 0x8000000607068290 */ /* 0x000fe4000fffe0ff */
[----:B------:R-:W-:Y:S02]  /*6490*/  @!UP0 UIMAD UR38, UR4, UR5, UR38 ;  /* 0x00000005042682a4 */ /* 0x000fe4000f8e0226 */
[----:B------:R-:W-:Y:S02]  /*64a0*/  @!UP0 UIMAD UR37, UR6, UR14, UR37 ;  /* 0x0000000e062582a4 */ /* 0x000fe4000f8e0225 */
[----:B------:R-:W-:Y:S09]  /*64b0*/  ULOP3.LUT UP0, URZ, UR11, 0x1b0, URZ, 0xc0, !UPT ;  /* 0x000001b00bff7892 */ /* 0x000ff2000f80c0ff */
[----:B------:R-:W-:Y:S05]  /*64c0*/  BRA.U !UP0, `(.L_x_109) ;  /* 0x0000000108407547 */ /* 0x000fea000b800000 */
[----:B------:R-:W2:Y:S01]  /*64d0*/  LDCU.64 UR8, c[0x4][0x88] ;  /* 0x01001100ff0877ac */ /* 0x000ea20008000a00 */
[----:B------:R-:W-:Y:S01]  /*64e0*/  MOV R3, 0x0 ;  /* 0x0000000000037802 */ /* 0x000fe20000000f00 */
[----:B------:R-:W-:Y:S02]  /*64f0*/  HFMA2 R12, -RZ, RZ, 0, 5.9604644775390625e-08 ;  /* 0x00000001ff0c7431 */ /* 0x000fe400000001ff */
[----:B------:R-:W-:Y:S02]  /*6500*/  IMAD.MOV.U32 R8, RZ, RZ, 0x70 ;  /* 0x00000070ff087424 */ /* 0x000fe400078e00ff */
[----:B------:R-:W-:Y:S01]  /*6510*/  IMAD.MOV.U32 R13, RZ, RZ, RZ ;  /* 0x000000ffff0d7224 */ /* 0x000fe200078e00ff */
[----:B------:R-:W3:Y:S01]  /*6520*/  LDCU.64 UR6, c[0x4][0x90] ;  /* 0x01001200ff0677ac */ /* 0x000ee20008000a00 */
[----:B------:R-:W4:Y:S01]  /*6530*/  LDC.64 R2, c[0x4][R3] ;  /* 0x0100000003027b82 */ /* 0x000f220000000a00 */
[----:B------:R-:W1:Y:S01]  /*6540*/  LDCU.64 UR4, c[0x4][0x8] ;  /* 0x01000100ff0477ac */ /* 0x000e620008000a00 */
[----:B--2---:R-:W-:Y:S01]  /*6550*/  MOV R5, UR9 ;  /* 0x0000000900057c02 */ /* 0x004fe20008000f00 */
[----:B------:R-:W-:Y:S01]  /*6560*/  IMAD.U32 R4, RZ, RZ, UR8 ;  /* 0x00000008ff047e24 */ /* 0x000fe2000f8e00ff */
[----:B---3--:R-:W-:Y:S01]  /*6570*/  MOV R7, UR7 ;  /* 0x0000000700077c02 */ /* 0x008fe20008000f00 */
[----:B------:R-:W-:Y:S01]  /*6580*/  IMAD.U32 R6, RZ, RZ, UR6 ;  /* 0x00000006ff067e24 */ /* 0x000fe2000f8e00ff */
[----:B-1----:R-:W-:Y:S01]  /*6590*/  MOV R11, UR5 ;  /* 0x00000005000b7c02 */ /* 0x002fe20008000f00 */
[----:B------:R-:W-:Y:S02]  /*65a0*/  IMAD.U32 R10, RZ, RZ, UR4 ;  /* 0x00000004ff0a7e24 */ /* 0x000fe4000f8e00ff */
[----:B------:R-:W-:Y:S07]  /*65b0*/  LEPC R20, `(.L_x_109) ;  /* 0x000000001014794e */ /* 0x000fee0000000000 */
[----:B----45:R-:W-:Y:S05]  /*65c0*/  CALL.ABS.NOINC R2 ;  /* 0x0000000002007343 */ /* 0x030fea0003c00000 */
.L_x_109:
[----:B------:R-:W-:Y:S01]  /*65d0*/  LOP3.LUT P0, RZ, R96, 0x1b0, RZ, 0xc0, !PT ;  /* 0x000001b060ff7812 */ /* 0x000fe2000780c0ff */
[----:B------:R-:W-:Y:S11]  /*65e0*/  BSSY.RECONVERGENT B6, `(.L_x_110) ;  /* 0x0000013000067945 */ /* 0x000ff60003800200 */
[----:B------:R-:W-:Y:S01]  /*65f0*/  @!UPT UIADD3 URZ, UPT, UPT, URZ, URZ, URZ ;  /* 0x000000fffffff290 */ /* 0x000fe2000fffe0ff */
[----:B------:R-:W-:Y:S05]  /*6600*/  @!P0 BRA `(.L_x_111) ;  /* 0x0000000000408947 */ /* 0x000fea0003800000 */
        /* <DEDUP_REMOVED lines=16> */
.L_x_111:
[----:B------:R-:W-:Y:S05]  /*6710*/  BSYNC.RECONVERGENT B6 ;  /* 0x0000000000067941 */ /* 0x000fea0003800200 */
.L_x_110:
[----:B------:R-:W-:Y:S01]  /*6720*/  R2UR UR4, R88 ;  /* 0x00000000580472ca */ /* 0x000fe200000e0000 */
[----:B------:R-:W-:Y:S01]  /*6730*/  UISETP.NE.U32.AND UP0, UPT, UR60, URZ, UPT ;  /* 0x000000ff3c00728c */ /* 0x000fe2000bf05070 */
[----:B------:R-:W-:Y:S02]  /*6740*/  ISETP.NE.U32.AND P4, PT, R82, RZ, PT ;  /* 0x000000ff5200720c */ /* 0x000fe40003f85070 */
[----:B------:R-:W-:Y:S01]  /*6750*/  ISETP.NE.U32.AND P2, PT, RZ, UR46, PT ;  /* 0x0000002eff007c0c */ /* 0x000fe2000bf45070 */
[----:B------:R-:W-:Y:S01]  /*6760*/  UISETP.NE.AND.EX UP1, UPT, UR61, URZ, UPT, UP0 ;  /* 0x000000ff3d00728c */ /* 0x000fe2000bf25300 */
[----:B------:R-:W-:Y:S01]  /*6770*/  ISETP.NE.AND.EX P4, PT, R83, RZ, PT, P4 ;  /* 0x000000ff5300720c */ /* 0x000fe20003f85340 */
[----:B------:R-:W-:Y:S01]  /*6780*/  UPLOP3.LUT UP0, UPT, UPT, UPT, UPT, 0x40, 0x4 ;  /* 0x000000000004789c */ /* 0x000fe20003f0e870 */
[----:B------:R-:W-:Y:S05]  /*6790*/  ISETP.NE.AND.EX P2, PT, RZ, UR47, PT, P2 ;  /* 0x0000002fff007c0c */ /* 0x000fea000bf45320 */
[----:B------:R-:W-:Y:S06]  /*67a0*/  UISETP.NE.AND UP2, UPT, UR4, URZ, UPT ;  /* 0x000000ff0400728c */ /* 0x000fec000bf45270 */
[----:B------:R-:W-:Y:S05]  /*67b0*/  PLOP3.LUT P1, PT, PT, PT, UP2, 0x80, 0x8 ;  /* 0x000000000008781c */ /* 0x000fea0003f2f028 */
[----:B------:R-:W-:Y:S06]  /*67c0*/  @UP2 UPLOP3.LUT UP0, UPT, UPT, UPT, UP1, 0x80, 0x8 ;  /* 0x000000000008289c */ /* 0x000fec0003f0f010 */
[----:B------:R-:W-:Y:S01]  /*67d0*/  PLOP3.LUT P0, PT, PT, PT, UP0, 0x80, 0x8 ;  /* 0x000000000008781c */ /* 0x000fe20003f0f008 */
[----:B------:R-:W-:Y:S01]  /*67e0*/  @!UPT UIADD3 URZ, UPT, UPT, URZ, URZ, URZ ;  /* 0x000000fffffff290 */ /* 0x000fe2000fffe0ff */
[----:B------:R-:W-:Y:S11]  /*67f0*/  BRA.U !UP1, `(.L_x_112) ;  /* 0x00000001093c7547 */ /* 0x000ff6000b800000 */
[----:B------:R-:W-:Y:S01]  /*6800*/  UISETP.NE.U32.AND UP0, UPT, UR46, URZ, UPT ;  /* 0x000000ff2e00728c */ /* 0x000fe2000bf05070 */
[----:B-1----:R-:W-:Y:S01]  /*6810*/  HFMA2 R0, -RZ, RZ, 0, 5.9604644775390625e-08 ;  /* 0x00000001ff007431 */ /* 0x002fe200000001ff */
[----:B------:R-:W1:Y:S01]  /*6820*/  LDCU.64 UR8, c[0x0][0x358] ;  /* 0x00006b00ff0877ac */ /* 0x000e620008000a00 */
[----:B------:R-:W-:Y:S01]  /*6830*/  IMAD.MOV.U32 R85, RZ, RZ, 0x1 ;  /* 0x00000001ff557424 */ /* 0x000fe200078e00ff */
[----:B------:R-:W-:Y:S06]  /*6840*/  UISETP.NE.AND.EX UP0, UPT, UR47, URZ, UPT, UP0 ;  /* 0x000000ff2f00728c */ /* 0x000fec000bf05300 */
        /* <DEDUP_REMOVED lines=9> */
[----:B--23--:R-:W-:Y:S02]  /*68e0*/  @!P3 IMAD.U32 R41, RZ, RZ, UR4 ;  /* 0x00000004ff29be24 */ /* 0x00cfe4000f8e00ff */
.L_x_112:
[----:B------:R-:W-:Y:S05]  /*68f0*/  @!P4 BRA `(.L_x_113) ;  /* 0x000000000024c947 */ /* 0x000fea0003800000 */
[----:B------:R-:W-:Y:S01]  /*6900*/  ISETP.NE.U32.AND P3, PT, R80, RZ, PT ;  /* 0x000000ff5000720c */ /* 0x000fe20003f65070 */
[----:B------:R-:W2:Y:S03]  /*6910*/  LDCU.64 UR4, c[0x0][0x358] ;  /* 0x00006b00ff0477ac */ /* 0x000ea60008000a00 */
[----:B------:R-:W-:Y:S11]  /*6920*/  ISETP.NE.AND.EX P3, PT, R81, RZ, PT, P3 ;  /* 0x000000ff5100720c */ /* 0x000ff60003f65330 */
[----:B------:R-:W-:Y:S02]  /*6930*/  @!UPT UIADD3 URZ, UPT, UPT, URZ, URZ, URZ ;  /* 0x000000fffffff290 */ /* 0x000fe4000fffe0ff */
[----:B------:R-:W3:Y:S01]  /*6940*/  @P3 LDC.64 R2, c[0x0][0x8a8] ;  /* 0x00022a00ff023b82 */ /* 0x000ee20000000a00 */
[----:B-1----:R-:W-:Y:S04]  /*6950*/  @P3 IMAD R0, R82, UR36, RZ ;  /* 0x0000002452003c24 */ /* 0x002fe8000f8e02ff */
[----:B---3--:R-:W-:Y:S05]  /*6960*/  @P3 IMAD.WIDE R2, R0, 0x4, R2 ;  /* 0x0000000400023825 */ /* 0x008fea00078e0202 */
[----:B--2--5:R2:W5:Y:S02]  /*6970*/  @P3 LDG.E R38, desc[UR4][R2.64] ;  /* 0x0000000402263981 */ /* 0x024564000c1e1900 */
[----:B--2---:R-:W3:Y:S02]  /*6980*/  @!P3 LDC R38, c[0x0][0x8a0] ;  /* 0x00022800ff26bb82 */ /* 0x004ee40000000800 */
.L_x_113:
[----:B-----5:R-:W-:Y:S01]  /*6990*/  FSETP.NEU.AND P4, PT, R41, RZ, PT ;  /* 0x000000ff2900720b */ /* 0x020fe20003f8d000 */
[----:B------:R-:W-:Y:S01]  /*69a0*/  BSSY B1, `(.L_x_114) ;  /* 0x0000042000017945 */ /* 0x000fe20003800000 */
[----:B------:R-:W-:Y:S01]  /*69b0*/  SEL R6, RZ, 0xffffffff, P2 ;  /* 0xffffffffff067807 */ /* 0x000fe20001000000 */
[----:B------:R-:W-:Y:S01]  /*69c0*/  IMAD.MOV.U32 R100, RZ, RZ, 0x1 ;  /* 0x00000001ff647424 */ /* 0x000fe200078e00ff */
[----:B------:R-:W-:Y:S02]  /*69d0*/  LOP3.LUT P3, RZ, R85, 0xff, RZ, 0xc0, !PT ;  /* 0x000000ff55ff7812 */ /* 0x000fe4000786c0ff */
[----:B------:R-:W-:Y:S02]  /*69e0*/  CS2R R78, SRZ ;  /* 0x00000000004e7805 */ /* 0x000fe4000001ff00 */
[----:B------:R-:W-:Y:S02]  /*69f0*/  @P1 SEL R3, RZ, 0xffffffff, P4 ;  /* 0xffffffffff031807 */ /* 0x000fe40002000000 */
[----:B------:R-:W-:Y:S02]  /*6a00*/  CS2R R76, SRZ ;  /* 0x00000000004c7805 */ /* 0x000fe4000001ff00 */
[----:B------:R-:W-:Y:S02]  /*6a10*/  LEA R2, R93, UR44, 0x3 ;  /* 0x0000002c5d027c11 */ /* 0x000fe4000f8e18ff */
[----:B------:R-:W-:Y:S02]  /*6a20*/  CS2R R74, SRZ ;  /* 0x00000000004a7805 */ /* 0x000fe4000001ff00 */
[----:B------:R-:W-:Y:S02]  /*6a30*/  @P0 SEL R3, R6, R3, !P3 ;  /* 0x0000000306030207 */ /* 0x000fe40005800000 */
[----:B------:R-:W-:Y:S02]  /*6a40*/  CS2R R72, SRZ ;  /* 0x0000000000487805 */ /* 0x000fe4000001ff00 */
[----:B------:R-:W-:Y:S02]  /*6a50*/  LEA R71, R36, UR44, 0x3 ;  /* 0x0000002c24477c11 */ /* 0x000fe4000f8e18ff */
[----:B------:R-:W-:Y:S02]  /*6a60*/  @P1 LOP3.LUT R3, R3, 0x1, RZ, 0xc0, !PT ;  /* 0x0000000103031812 */ /* 0x000fe400078ec0ff */
[----:B------:R-:W-:Y:S02]  /*6a70*/  SHF.L.U32 R4, R94, 0x1f, RZ ;  /* 0x0000001f5e047819 */ /* 0x000fe400000006ff */
[----:B------:R-:W-:Y:S02]  /*6a80*/  ISETP.NE.U32.OR P6, PT, R3, 0x1, !P1 ;  /* 0x000000010300780c */ /* 0x000fe40004fc5470 */
[----:B------:R-:W-:Y:S02]  /*6a90*/  PLOP3.LUT P2, PT, PT, PT, UP1, 0x80, 0x8 ;  /* 0x000000000008781c */ /* 0x000fe40003f4f018 */
[----:B------:R-:W-:Y:S02]  /*6aa0*/  LEA.HI R39, R36, R36, RZ, 0x1 ;  /* 0x0000002424277211 */ /* 0x000fe400078f08ff */
[----:B------:R-:W-:Y:S02]  /*6ab0*/  SEL R3, RZ, 0xffffffff, P4 ;  /* 0xffffffffff037807 */ /* 0x000fe40002000000 */
[----:B------:R-:W-:Y:S01]  /*6ac0*/  P2R R102, PR, RZ, 0x40 ;  /* 0x00000040ff667803 */ /* 0x000fe20000000000 */
[C---:B-1----:R-:W-:Y:S01]  /*6ad0*/  IMAD.SHL.U32 R0, R39.reuse, 0x80, RZ ;  /* 0x0000008027007824 */ /* 0x042fe200078e00ff */
[----:B------:R-:W-:Y:S03]  /*6ae0*/  LOP3.LUT R39, R39, 0xffe, RZ, 0xc0, !PT ;  /* 0x00000ffe27277812 */ /* 0x000fe600078ec0ff */
[----:B------:R-:W-:Y:S02]  /*6af0*/  @P6 SHF.L.U32 R5, R91, 0x1f, RZ ;  /* 0x0000001f5b056819 */ /* 0x000fe400000006ff */
[----:B------:R-:W-:Y:S01]  /*6b00*/  @P2 SEL R3, R6, R3, !P3 ;  /* 0x0000000306032207 */ /* 0x000fe20005800000 */
[----:B------:R-:W-:Y:S01]  /*6b10*/  IMAD.IADD R39, R36, 0x1, -R39 ;  /* 0x0000000124277824 */ /* 0x000fe200078e0a27 */
[----:B------:R-:W1:Y:S01]  /*6b20*/  @P6 SYNCS.PHASECHK.TRANS64.TRYWAIT P1, [R2+URZ+0x140], R5 ;  /* 0x00014005020065a7 */ /* 0x000e6200080211ff */
[----:B------:R-:W-:Y:S02]  /*6b30*/  LOP3.LUT R0, R0, 0xffffff00, RZ, 0xc0, !PT ;  /* 0xffffff0000007812 */ /* 0x000fe400078ec0ff */
[----:B------:R-:W-:Y:S03]  /*6b40*/  LOP3.LUT R3, R3, 0x1, RZ, 0xc0, !PT ;  /* 0x0000000103037812 */ /* 0x000fe600078ec0ff */
[----:B------:R-:W-:Y:S01]  /*6b50*/  IMAD.IADD R0, R37, 0x1, R0 ;  /* 0x0000000125007824 */ /* 0x000fe200078e0200 */
[----:B------:R-:W-:Y:S03]  /*6b60*/  ISETP.NE.U32.AND P5, PT, R3, 0x1, PT ;  /* 0x000000010300780c */ /* 0x000fe60003fa5070 */
[----:B------:R-:W-:Y:S01]  /*6b70*/  IMAD R39, R39, 0x100000, R0 ;  /* 0x0010000027277824 */ /* 0x000fe200078e0200 */
[----:B------:R-:W-:Y:S01]  /*6b80*/  P2R R101, PR, RZ, 0x20 ;  /* 0x00000020ff657803 */ /* 0x000fe20000000000 */
[----:B------:R2:W4:Y:S01]  /*6b90*/  SYNCS.PHASECHK.TRANS64.TRYWAIT P0, [R71+URZ+0x1b0], R4 ;  /* 0x0001b004470075a7 */ /* 0x00052200080011ff */
[----:B-1----:R-:W-:Y:S01]  /*6ba0*/  @P6 SEL R100, RZ, 0x1, !P1 ;  /* 0x00000001ff646807 */ /* 0x002fe20004800000 */
[----:B--2---:R-:W-:Y:S06]  /*6bb0*/  @!P6 BRA `(.L_x_115) ;  /* 0x000000000080e947 */ /* 0x004fec0003800000 */
[----:B------:R-:W-:Y:S01]  /*6bc0*/  @P5 IMAD R6, R93, 0x1000, R84 ;  /* 0x000010005d065824 */ /* 0x000fe200078e0254 */
[----:B------:R-:W1:Y:S01]  /*6bd0*/  S2R R0, SR_CgaCtaId ;  /* 0x0000000000007919 */ /* 0x000e620000008800 */
[----:B------:R-:W-:Y:S01]  /*6be0*/  ISETP.NE.AND P1, PT, R100, RZ, PT ;  /* 0x000000ff6400720c */ /* 0x000fe20003f25270 */
[----:B------:R-:W-:Y:S01]  /*6bf0*/  BSSY B0, `(.L_x_116) ;  /* 0x000000b000007945 */ /* 0x000fe20003800000 */
[----:B------:R-:W-:Y:S01]  /*6c00*/  @P5 VIADD R5, R6, UR44 ;  /* 0x0000002c06055c36 */ /* 0x000fe20008000000 */
[----:B------:R-:W-:Y:S02]  /*6c10*/  CS2R R74, SRZ ;  /* 0x00000000004a7805 */ /* 0x000fe4000001ff00 */
[----:B------:R-:W-:Y:S02]  /*6c20*/  CS2R R72, SRZ ;  /* 0x0000000000487805 */ /* 0x000fe4000001ff00 */
[----:B------:R-:W-:Y:S01]  /*6c30*/  CS2R R78, SRZ ;  /* 0x00000000004e7805 */ /* 0x000fe2000001ff00 */
[----:B------:R-:W-:Y:S01]  /*6c40*/  @P5 IMAD R5, R95, -0x10, R5 ;  /* 0xfffffff05f055824 */ /* 0x000fe200078e0205 */
[----:B------:R-:W-:Y:S04]  /*6c50*/  CS2R R76, SRZ ;  /* 0x00000000004c7805 */ /* 0x000fe8000001ff00 */
[----:B------:R-:W-:Y:S05]  /*6c60*/  @P1 BRA `(.L_x_117) ;  /* 0x00000000000c1947 */ /* 0x000fea0003800000 */
[----:B------:R-:W-:Y:S04]  /*6c70*/  SHF.L.U32 R3, R91, 0x1f, RZ ;  /* 0x0000001f5b037819 */ /* 0x000fe800000006ff */
[----:B------:R-:W2:Y:S02]  /*6c80*/  SYNCS.PHASECHK.TRANS64.TRYWAIT P1, [R2+URZ+0x140], R3 ;  /* 0x00014003020075a7 */ /* 0x000ea400080211ff */
[----:B--2---:R-:W-:Y:S05]  /*6c90*/  @!P1 BRA `(.L_x_118) ;  /* 0x0000004400889947 */ /* 0x004fea0003800000 */
.L_x_117:
[----:B------:R-:W-:Y:S05]  /*6ca0*/  BSYNC B0 ;  /* 0x0000000000007941 */ /* 0x000fea0003800000 */
.L_x_116:
[----:B------:R-:W-:Y:S01]  /*6cb0*/  ISETP.NE.AND P1, PT, R101, RZ, PT ;  /* 0x000000ff6500720c */ /* 0x000fe20003f25270 */
[----:B--2---:R-:W-:Y:S02]  /*6cc0*/  VIADD R3, R2, 0x160 ;  /* 0x0000016002037836 */ /* 0x004fe40000000000 */
[----:B------:R-:W-:Y:S03]  /*6cd0*/  VIADD R93, R93, 0x1 ;  /* 0x000000015d5d7836 */ /* 0x000fe60000000000 */
[----:B-1----:R-:W-:Y:S07]  /*6ce0*/  PRMT R0, R0, 0x654, R3 ;  /* 0x0000065400007816 */ /* 0x002fee0000000003 */
[----:B------:R1:W2:Y:S04]  /*6cf0*/  @P1 LDS.128 R72, [R6+UR44+0x400] ;  /* 0x0004002c06481984 */ /* 0x0002a80008000c00 */
[----:B------:R1:W1:Y:S01]  /*6d00*/  @P1 LDS.128 R76, [R5+0x410] ;  /* 0x00041000054c1984 */ /* 0x0002620000000c00 */
[C---:B------:R-:W-:Y:S01]  /*6d10*/  ISETP.NE.AND P1, PT, R93.reuse, 0x4, PT ;  /* 0x000000045d00780c */ /* 0x040fe20003f25270 */
[----:B------:R-:W-:Y:S01]  /*6d20*/  @!PT LDS RZ, [RZ] ;  /* 0x00000000fffff984 */ /* 0x000fe20000000800 */
[----:B------:R-:W-:Y:S01]  /*6d30*/  @!PT LDS RZ, [RZ] ;  /* 0x00000000fffff984 */ /* 0x000fe20000000800 */
[----:B------:R-:W-:Y:S01]  /*6d40*/  @!PT LDS RZ, [RZ] ;  /* 0x00000000fffff984 */ /* 0x000fe20000000800 */
[----:B------:R-:W-:Y:S01]  /*6d50*/  @!PT LDS RZ, [RZ] ;  /* 0x00000000fffff984 */ /* 0x000fe20000000800 */
[----:B------:R5:W-:Y:S06]  /*6d60*/  MEMBAR.ALL.CTA ;  /* 0x0000000000007992 */ /* 0x000bec0000008000 */
[----:B-----5:R-:W5:Y:S01]  /*6d70*/  FENCE.VIEW.ASYNC.S ;  /* 0x00000000000073c6 */ /* 0x020f620000000000 */
[----:B------:R-:W-:Y:S01]  /*6d80*/  SEL R93, R93, RZ, P1 ;  /* 0x000000ff5d5d7207 */ /* 0x000fe20000800000 */
[----:B-----5:R5:W-:Y:S02]  /*6d90*/  SYNCS.ARRIVE.TRANS64.RED.A1T0 RZ, [R0+URZ], RZ ;  /* 0x000000ff00ff79a7 */ /* 0x020be400081004ff */
[----:B-----5:R-:W-:Y:S04]  /*6da0*/  SEL R0, RZ, 0x1, P1 ;  /* 0x00000001ff007807 */ /* 0x020fe80000800000 */
[----:B--2---:R-:W-:Y:S02]  /*6db0*/  LOP3.LUT R91, R91, R0, RZ, 0x3c, !PT ;  /* 0x000000005b5b7212 */ /* 0x004fe400078e3cff */
.L_x_115:
[----:B------:R-:W-:Y:S05]  /*6dc0*/  BSYNC B1 ;  /* 0x0000000000017941 */ /* 0x000fea0003800000 */
.L_x_114:
[----:B------:R-:W-:Y:S04]  /*6dd0*/  SHF.R.U32.HI R3, RZ, 0x15, R39 ;  /* 0x00000015ff037819 */ /* 0x000fe80000011627 */
[----:B------:R-:W-:Y:S01]  /*6de0*/  LOP3.LUT P1, RZ, R3, 0x3, R86, 0x48, !PT ;  /* 0x0000000303ff7812 */ /* 0x000fe20007824856 */
[----:B------:R-:W-:Y:S01]  /*6df0*/  @!UPT UIADD3 URZ, UPT, UPT, URZ, URZ, URZ ;  /* 0x000000fffffff290 */ /* 0x000fe2000fffe0ff */
[----:B----4-:R-:W-:Y:S11]  /*6e00*/  @P0 BRA `(.L_x_119) ;  /* 0x0000000000080947 */ /* 0x010ff60003800000 */
[----:B------:R-:W2:Y:S02]  /*6e10*/  SYNCS.PHASECHK.TRANS64.TRYWAIT P0, [R71+URZ+0x1b0], R4 ;  /* 0x0001b004470075a7 */ /* 0x000ea400080011ff */
[----:B--2---:R-:W-:Y:S05]  /*6e20*/  @!P0 BRA `(.L_x_120) ;  /* 0x0000004400388947 */ /* 0x004fea0003800000 */
.L_x_119:
[----:B------:R-:W-:Y:S05]  /*6e30*/  @!P1 BRA `(.L_x_121) ;  /* 0x0000000000409947 */ /* 0x000fea0003800000 */
[----:B------:R-:W1:Y:S01]  /*6e40*/  LDCU.64 UR8, c[0x4][0x78] ;  /* 0x01000f00ff0877ac */ /* 0x000e620008000a00 */
[----:B------:R-:W-:Y:S01]  /*6e50*/  MOV R3, 0x0 ;  /* 0x0000000000037802 */ /* 0x000fe20000000f00 */
[----:B------:R-:W-:Y:S02]  /*6e60*/  HFMA2 R12, -RZ, RZ, 0, 5.9604644775390625e-08 ;  /* 0x00000001ff0c7431 */ /* 0x000fe400000001ff */
[----:B------:R-:W-:Y:S02]  /*6e70*/  IMAD.MOV.U32 R8, RZ, RZ, 0x192 ;  /* 0x00000192ff087424 */ /* 0x000fe400078e00ff */
[----:B------:R-:W-:Y:S01]  /*6e80*/  IMAD.MOV.U32 R13, RZ, RZ, RZ ;  /* 0x000000ffff0d7224 */ /* 0x000fe200078e00ff */
[----:B------:R-:W4:Y:S01]  /*6e90*/  LDCU.64 UR6, c[0x4][0x80] ;  /* 0x01001000ff0677ac */ /* 0x000f220008000a00 */
[----:B------:R-:W3:Y:S01]  /*6ea0*/  LDC.64 R2, c[0x4][R3] ;  /* 0x0100000003027b82 */ /* 0x000ee20000000a00 */
[----:B------:R-:W5:Y:S01]  /*6eb0*/  LDCU.64 UR4, c[0x4][0x18] ;  /* 0x01000300ff0477ac */ /* 0x000f620008000a00 */
[----:B-1----:R-:W-:Y:S01]  /*6ec0*/  MOV R5, UR9 ;  /* 0x0000000900057c02 */ /* 0x002fe20008000f00 */
[----:B--2---:R-:W-:Y:S01]  /*6ed0*/  IMAD.U32 R4, RZ, RZ, UR8 ;  /* 0x00000008ff047e24 */ /* 0x004fe2000f8e00ff */
[----:B----4-:R-:W-:Y:S01]  /*6ee0*/  MOV R7, UR7 ;  /* 0x0000000700077c02 */ /* 0x010fe20008000f00 */
[----:B------:R-:W-:Y:S01]  /*6ef0*/  IMAD.U32 R6, RZ, RZ, UR6 ;  /* 0x00000006ff067e24 */ /* 0x000fe2000f8e00ff */
[----:B-----5:R-:W-:Y:S01]  /*6f00*/  MOV R11, UR5 ;  /* 0x00000005000b7c02 */ /* 0x020fe20008000f00 */
[----:B------:R-:W-:Y:S02]  /*6f10*/  IMAD.U32 R10, RZ, RZ, UR4 ;  /* 0x00000004ff0a7e24 */ /* 0x000fe4000f8e00ff */
[----:B------:R-:W-:Y:S07]  /*6f20*/  LEPC R20, `(.L_x_121) ;  /* 0x000000001014794e */ /* 0x000fee0000000000 */
[----:B---3--:R-:W-:Y:S05]  /*6f30*/  CALL.ABS.NOINC R2 ;  /* 0x0000000002007343 */ /* 0x008fea0003c00000 */
.L_x_121:
[-C--:B------:R-:W-:Y:S01]  /*6f40*/  F2FP.F16.E4M3.UNPACK_B R42, R72.reuse ;  /* 0x00000048ff2a723e */ /* 0x080fe200020006ff */
[----:B------:R-:W-:Y:S05]  /*6f50*/  WARPSYNC.ALL ;  /* 0x0000000000007948 */ /* 0x000fea0003800000 */
[----:B------:R-:W-:Y:S01]  /*6f60*/  R2UR UR4, R39 ;  /* 0x00000000270472ca */ /* 0x000fe200000e0000 */
[--C-:B------:R-:W-:Y:S01]  /*6f70*/  HADD2.F32 R40, -RZ, R42.reuse.H0_H0 ;  /* 0x2000002aff287230 */ /* 0x100fe20000004100 */
[----:B------:R-:W-:Y:S01]  /*6f80*/  F2FP.F16.E4M3.UNPACK_B R43, R72.H1 ;  /* 0x00000048ff2b723e */ /* 0x000fe200030006ff */
[----:B------:R-:W-:Y:S01]  /*6f90*/  HADD2.F32 R42, -RZ, R42.H1_H1 ;  /* 0x3000002aff2a7230 */ /* 0x000fe20000004100 */
[-C--:B------:R-:W-:Y:S01]  /*6fa0*/  F2FP.F16.E4M3.UNPACK_B R45, R73.reuse ;  /* 0x00000049ff2d723e */ /* 0x080fe200020006ff */
[----:B------:R-:W-:Y:S01]  /*6fb0*/  BSSY.RECONVERGENT B0, `(.L_x_122) ;  /* 0x0000099000007945 */ /* 0x000fe20003800200 */
[----:B------:R-:W-:Y:S01]  /*6fc0*/  F2FP.F16.E4M3.UNPACK_B R47, R73.H1 ;  /* 0x00000049ff2f723e */ /* 0x000fe200030006ff */
[--C-:B------:R-:W-:Y:S01]  /*6fd0*/  HADD2.F32 R44, -RZ, R43.reuse.H0_H0 ;  /* 0x2000002bff2c7230 */ /* 0x100fe20000004100 */
[-C--:B------:R-:W-:Y:S01]  /*6fe0*/  F2FP.F16.E4M3.UNPACK_B R49, R74.reuse ;  /* 0x0000004aff31723e */ /* 0x080fe200020006ff */
[----:B------:R-:W-:Y:S01]  /*6ff0*/  HADD2.F32 R46, -RZ, R43.H1_H1 ;  /* 0x3000002bff2e7230 */ /* 0x000fe20000004100 */
[----:B------:R-:W-:Y:S01]  /*7000*/  F2FP.F16.E4M3.UNPACK_B R51, R74.H1 ;  /* 0x0000004aff33723e */ /* 0x000fe200030006ff */
[--C-:B------:R-:W-:Y:S01]  /*7010*/  HADD2.F32 R43, -RZ, R45.reuse.H0_H0 ;  /* 0x2000002dff2b7230 */ /* 0x100fe20000004100 */
[-C--:B------:R-:W-:Y:S01]  /*7020*/  F2FP.F16.E4M3.UNPACK_B R53, R75.reuse ;  /* 0x0000004bff35723e */ /* 0x080fe200020006ff */
[----:B-12---:R-:W-:Y:S01]  /*7030*/  LDTM.16dp32bit_t0_t15.x32 R4, tmem[UR4] ;  /* 0x00000004000479ee */ /* 0x006fe20008a80000 */
[----:B------:R-:W3:Y:S01]  /*7040*/  LDTM.16dp32bit_t16_t31.x32 R4, tmem[UR4+0x20] ;  /* 0x00002004000479ee */ /* 0x000ee20008aa0000 */
[----:B------:R-:W-:Y:S01]  /*7050*/  IADD3 R112, PT, PT, R84, UR44, RZ ;  /* 0x0000002c54707c10 */ /* 0x000fe2000fffe0ff */
[----:B------:R-:W-:Y:S01]  /*7060*/  HADD2.F32 R48, -RZ, R45.H1_H1 ;  /* 0x3000002dff307230 */ /* 0x000fe20000004100 */
[----:B------:R-:W-:Y:S01]  /*7070*/  SHF.L.U32 R103, R90, 0x4, RZ ;  /* 0x000000045a677819 */ /* 0x000fe200000006ff */
[----:B------:R-:W-:Y:S01]  /*7080*/  HADD2.F32 R52, -RZ, R49.H1_H1 ;  /* 0x30000031ff347230 */ /* 0x000fe20000004100 */
[----:B------:R-:W-:Y:S01]  /*7090*/  F2FP.F16.E4M3.UNPACK_B R55, R75.H1 ;  /* 0x0000004bff37723e */ /* 0x000fe200030006ff */
[----:B------:R-:W-:Y:S01]  /*70a0*/  HADD2.F32 R56, -RZ, R53.H1_H1 ;  /* 0x30000035ff387230 */ /* 0x000fe20000004100 */
[-C--:B------:R-:W-:Y:S01]  /*70b0*/  F2FP.F16.E4M3.UNPACK_B R57, R76.reuse ;  /* 0x0000004cff39723e */ /* 0x080fe200020006ff */
[--C-:B------:R-:W-:Y:S01]  /*70c0*/  HADD2.F32 R45, -RZ, R47.reuse.H0_H0 ;  /* 0x2000002fff2d7230 */ /* 0x100fe20000004100 */
[----:B------:R-:W-:Y:S01]  /*70d0*/  F2FP.F16.E4M3.UNPACK_B R59, R76.H1 ;  /* 0x0000004cff3b723e */ /* 0x000fe200030006ff */
[----:B------:R-:W-:Y:S01]  /*70e0*/  HADD2.F32 R50, -RZ, R47.H1_H1 ;  /* 0x3000002fff327230 */ /* 0x000fe20000004100 */
[-C--:B------:R-:W-:Y:S01]  /*70f0*/  F2FP.F16.E4M3.UNPACK_B R61, R77.reuse ;  /* 0x0000004dff3d723e */ /* 0x080fe200020006ff */
[----:B------:R-:W-:Y:S01]  /*7100*/  HADD2.F32 R47, -RZ, R49.H0_H0 ;  /* 0x20000031ff2f7230 */ /* 0x000fe20000004100 */
[----:B------:R-:W-:Y:S01]  /*7110*/  F2FP.F16.E4M3.UNPACK_B R63, R77.H1 ;  /* 0x0000004dff3f723e */ /* 0x000fe200030006ff */
[----:B------:R-:W-:Y:S01]  /*7120*/  HADD2.F32 R60, -RZ, R57.H1_H1 ;  /* 0x30000039ff3c7230 */ /* 0x000fe20000004100 */
[-C--:B------:R-:W-:Y:S01]  /*7130*/  F2FP.F16.E4M3.UNPACK_B R65, R78.reuse ;  /* 0x0000004eff41723e */ /* 0x080fe200020006ff */
[----:B------:R-:W-:Y:S01]  /*7140*/  HADD2.F32 R64, -RZ, R61.H1_H1 ;  /* 0x3000003dff407230 */ /* 0x000fe20000004100 */
[----:B------:R-:W-:Y:S01]  /*7150*/  F2FP.F16.E4M3.UNPACK_B R67, R78.H1 ;  /* 0x0000004eff43723e */ /* 0x000fe200030006ff */
[----:B------:R-:W-:Y:S01]  /*7160*/  HADD2.F32 R49, -RZ, R51.H0_H0 ;  /* 0x20000033ff317230 */ /* 0x000fe20000004100 */
[----:B------:R-:W-:Y:S01]  /*7170*/  ISETP.NE.AND P0, PT, R97, RZ, PT ;  /* 0x000000ff6100720c */ /* 0x000fe20003f05270 */
[----:B------:R-:W-:Y:S01]  /*7180*/  HADD2.F32 R68, -RZ, R65.H1_H1 ;  /* 0x30000041ff447230 */ /* 0x000fe20000004100 */
[----:B------:R-:W-:Y:S01]  /*7190*/  ISETP.NE.AND P6, PT, R102, RZ, PT ;  /* 0x000000ff6600720c */ /* 0x000fe20003fc5270 */
[----:B------:R-:W-:Y:S02]  /*71a0*/  HADD2.F32 R54, -RZ, R51.H1_H1 ;  /* 0x30000033ff367230 */ /* 0x000fe40000004100 */
[C---:B---3--:R-:W-:Y:S01]  /*71b0*/  FMUL R0, R38.reuse, R4 ;  /* 0x0000000426007220 */ /* 0x048fe20000400000 */
[C---:B------:R-:W-:Y:S01]  /*71c0*/  FMUL R2, R38.reuse, R5 ;  /* 0x0000000526027220 */ /* 0x040fe20000400000 */
[C---:B------:R-:W-:Y:S01]  /*71d0*/  FMUL R4, R38.reuse, R8 ;  /* 0x0000000826047220 */ /* 0x040fe20000400000 */
[C---:B------:R-:W-:Y:S01]  /*71e0*/  FMUL R5, R38.reuse, R9 ;  /* 0x0000000926057220 */ /* 0x040fe20000400000 */
[C---:B------:R-:W-:Y:S01]  /*71f0*/  FFMA R0, R41.reuse, R40, R0 ;  /* 0x0000002829007223 */ /* 0x040fe20000000000 */
[C---:B------:R-:W-:Y:S01]  /*7200*/  FFMA R2, R41.reuse, R42, R2 ;  /* 0x0000002a29027223 */ /* 0x040fe20000000002 */
[C---:B------:R-:W-:Y:S01]  /*7210*/  FMUL R8, R38.reuse, R12 ;  /* 0x0000000c26087220 */ /* 0x040fe20000400000 */
[C---:B------:R-:W-:Y:S01]  /*7220*/  FMUL R9, R38.reuse, R13 ;  /* 0x0000000d26097220 */ /* 0x040fe20000400000 */
[----:B------:R-:W-:Y:S02]  /*7230*/  HADD2.F32 R51, -RZ, R53.H0_H0 ;  /* 0x20000035ff337230 */ /* 0x000fe40000004100 */
[C---:B------:R-:W-:Y:S01]  /*7240*/  FMUL R12, R38.reuse, R16 ;  /* 0x00000010260c7220 */ /* 0x040fe20000400000 */
        /* <DEDUP_REMOVED lines=13> */
[C---:B------:R-:W-:Y:S01]  /*7320*/  FFMA R3, R41.reuse, R44, R3 ;  /* 0x0000002c29037223 */ /* 0x040fe20000000003 */
[----:B------:R-:W-:Y:S01]  /*7330*/  F2FP.F16.E4M3.UNPACK_B R40, R79 ;  /* 0x0000004fff28723e */ /* 0x000fe200020006ff */
[C---:B------:R-:W-:Y:S01]  /*7340*/  FFMA R7, R41.reuse, R46, R7 ;  /* 0x0000002e29077223 */ /* 0x040fe20000000007 */
[C---:B------:R-:W-:Y:S01]  /*7350*/  FFMA R4, R41.reuse, R43, R4 ;  /* 0x0000002b29047223 */ /* 0x040fe20000000004 */
[----:B------:R-:W-:Y:S01]  /*7360*/  F2FP.F16.E4M3.UNPACK_B R42, R79.H1 ;  /* 0x0000004fff2a723e */ /* 0x000fe200030006ff */
[C---:B------:R-:W-:Y:S01]  /*7370*/  FFMA R5, R41.reuse, R48, R5 ;  /* 0x0000003029057223 */ /* 0x040fe20000000005 */
[----:B------:R-:W-:Y:S01]  /*7380*/  FFMA R6, R41, R45, R6 ;  /* 0x0000002d29067223 */ /* 0x000fe20000000006 */
[----:B------:R-:W-:Y:S01]  /*7390*/  F2FP.SATFINITE.E4M3.F32.PACK_AB_MERGE_C R99, R7, R3, RZ ;  /* 0x000000030763723e */ /* 0x000fe200048070ff */
[C---:B------:R-:W-:Y:S01]  /*73a0*/  FFMA R11, R41.reuse, R50, R11 ;  /* 0x00000032290b7223 */ /* 0x040fe2000000000b */
[C---:B------:R-:W-:Y:S01]  /*73b0*/  FFMA R8, R41.reuse, R47, R8 ;  /* 0x0000002f29087223 */ /* 0x040fe20000000008 */
[----:B------:R-:W-:Y:S01]  /*73c0*/  FMUL R10, R38, R14 ;  /* 0x0000000e260a7220 */ /* 0x000fe20000400000 */
[----:B------:R-:W-:Y:S01]  /*73d0*/  F2FP.SATFINITE.E4M3.F32.PACK_AB_MERGE_C R104, R2, R0, R99 ;  /* 0x000000000268723e */ /* 0x000fe20004807063 */
[----:B------:R-:W-:Y:S01]  /*73e0*/  FFMA R9, R41, R52, R9 ;  /* 0x0000003429097223 */ /* 0x000fe20000000009 */
[----:B------:R-:W-:Y:S01]  /*73f0*/  F2FP.SATFINITE.E4M3.F32.PACK_AB_MERGE_C R105, R11, R6, RZ ;  /* 0x000000060b69723e */ /* 0x000fe200048070ff */
[----:B------:R-:W-:Y:S01]  /*7400*/  FFMA R10, R41, R49, R10 ;  /* 0x00000031290a7223 */ /* 0x000fe2000000000a */
[----:B------:R-:W-:Y:S01]  /*7410*/  IADD3 R99, PT, PT, R112, R103, RZ ;  /* 0x0000006770637210 */ /* 0x000fe20007ffe0ff */
[C---:B------:R-:W-:Y:S01]  /*7420*/  FMUL R15, R38.reuse, R15 ;  /* 0x0000000f260f7220 */ /* 0x040fe20000400000 */
[--C-:B------:R-:W-:Y:S01]  /*7430*/  HADD2.F32 R53, -RZ, R55.reuse.H0_H0 ;  /* 0x20000037ff357230 */ /* 0x100fe20000004100 */
[----:B------:R-:W-:Y:S01]  /*7440*/  F2FP.SATFINITE.E4M3.F32.PACK_AB_MERGE_C R105, R5, R4, R105 ;  /* 0x000000040569723e */ /* 0x000fe20004807069 */
[----:B------:R-:W-:Y:S02]  /*7450*/  HADD2.F32 R58, -RZ, R55.H1_H1 ;  /* 0x30000037ff3a7230 */ /* 0x000fe40000004100 */
[C---:B------:R-:W-:Y:S01]  /*7460*/  FFMA R15, R41.reuse, R54, R15 ;  /* 0x00000036290f7223 */ /* 0x040fe2000000000f */
[C---:B------:R-:W-:Y:S01]  /*7470*/  FFMA R12, R41.reuse, R51, R12 ;  /* 0x00000033290c7223 */ /* 0x040fe2000000000c */
[C---:B------:R-:W-:Y:S01]  /*7480*/  FFMA R13, R41.reuse, R56, R13 ;  /* 0x00000038290d7223 */ /* 0x040fe2000000000d */
[----:B------:R-:W-:Y:S02]  /*7490*/  HADD2.F32 R55, -RZ, R57.H0_H0 ;  /* 0x20000039ff377230 */ /* 0x000fe40000004100 */
[C---:B------:R-:W-:Y:S01]  /*74a0*/  FMUL R14, R38.reuse, R18 ;  /* 0x00000012260e7220 */ /* 0x040fe20000400000 */
[C---:B------:R-:W-:Y:S01]  /*74b0*/  FMUL R19, R38.reuse, R19 ;  /* 0x0000001326137220 */ /* 0x040fe20000400000 */
[--C-:B------:R-:W-:Y:S02]  /*74c0*/  HADD2.F32 R57, -RZ, R59.reuse.H0_H0 ;  /* 0x2000003bff397230 */ /* 0x100fe40000004100 */
[C---:B------:R-:W-:Y:S01]  /*74d0*/  FMUL R18, R38.reuse, R22 ;  /* 0x0000001626127220 */ /* 0x040fe20000400000 */
[C---:B------:R-:W-:Y:S01]  /*74e0*/  FFMA R14, R41.reuse, R53, R14 ;  /* 0x00000035290e7223 */ /* 0x040fe2000000000e */
[----:B------:R-:W-:Y:S02]  /*74f0*/  HADD2.F32 R62, -RZ, R59.H1_H1 ;  /* 0x3000003bff3e7230 */ /* 0x000fe40000004100 */
[C---:B------:R-:W-:Y:S01]  /*7500*/  FFMA R19, R41.reuse, R58, R19 ;  /* 0x0000003a29137223 */ /* 0x040fe20000000013 */
[----:B------:R-:W-:Y:S02]  /*7510*/  HADD2.F32 R59, -RZ, R61.H0_H0 ;  /* 0x2000003dff3b7230 */ /* 0x000fe40000004100 */
[C---:B------:R-:W-:Y:S01]  /*7520*/  FMUL R23, R38.reuse, R23 ;  /* 0x0000001726177220 */ /* 0x040fe20000400000 */
[C---:B------:R-:W-:Y:S01]  /*7530*/  FFMA R16, R41.reuse, R55, R16 ;  /* 0x0000003729107223 */ /* 0x040fe20000000010 */
[C---:B------:R-:W-:Y:S01]  /*7540*/  FFMA R17, R41.reuse, R60, R17 ;  /* 0x0000003c29117223 */ /* 0x040fe20000000011 */
[--C-:B------:R-:W-:Y:S02]  /*7550*/  HADD2.F32 R61, -RZ, R63.reuse.H0_H0 ;  /* 0x2000003fff3d7230 */ /* 0x100fe40000004100 */
[C---:B------:R-:W-:Y:S01]  /*7560*/  FFMA R18, R41.reuse, R57, R18 ;  /* 0x0000003929127223 */ /* 0x040fe20000000012 */
[----:B------:R-:W-:Y:S02]  /*7570*/  HADD2.F32 R66, -RZ, R63.H1_H1 ;  /* 0x3000003fff427230 */ /* 0x000fe40000004100 */
[C---:B------:R-:W-:Y:S01]  /*7580*/  FMUL R22, R38.reuse, R26 ;  /* 0x0000001a26167220 */ /* 0x040fe20000400000 */
[----:B------:R-:W-:Y:S02]  /*7590*/  HADD2.F32 R63, -RZ, R65.H0_H0 ;  /* 0x20000041ff3f7230 */ /* 0x000fe40000004100 */
[C---:B------:R-:W-:Y:S01]  /*75a0*/  FFMA R23, R41.reuse, R62, R23 ;  /* 0x0000003e29177223 */ /* 0x040fe20000000017 */
[C---:B------:R-:W-:Y:S01]  /*75b0*/  FMUL R27, R38.reuse, R27 ;  /* 0x0000001b261b7220 */ /* 0x040fe20000400000 */
[C---:B------:R-:W-:Y:S01]  /*75c0*/  FFMA R20, R41.reuse, R59, R20 ;  /* 0x0000003b29147223 */ /* 0x040fe20000000014 */
[C---:B------:R-:W-:Y:S01]  /*75d0*/  FFMA R21, R41.reuse, R64, R21 ;  /* 0x0000004029157223 */ /* 0x040fe20000000015 */
[--C-:B------:R-:W-:Y:S02]  /*75e0*/  HADD2.F32 R65, -RZ, R67.reuse.H0_H0 ;  /* 0x20000043ff417230 */ /* 0x100fe40000004100 */
[C---:B------:R-:W-:Y:S01]  /*75f0*/  FFMA R22, R41.reuse, R61, R22 ;  /* 0x0000003d29167223 */ /* 0x040fe20000000016 */
[----:B------:R-:W-:Y:S02]  /*7600*/  HADD2.F32 R70, -RZ, R67.H1_H1 ;  /* 0x30000043ff467230 */ /* 0x000fe40000004100 */
[C---:B------:R-:W-:Y:S01]  /*7610*/  FMUL R26, R38.reuse, R30 ;  /* 0x0000001e261a7220 */ /* 0x040fe20000400000 */
[--C-:B------:R-:W-:Y:S02]  /*7620*/  HADD2.F32 R67, -RZ, R40.reuse.H0_H0 ;  /* 0x20000028ff437230 */ /* 0x100fe40000004100 */
[C---:B------:R-:W-:Y:S01]  /*7630*/  FFMA R27, R41.reuse, R66, R27 ;  /* 0x00000042291b7223 */ /* 0x040fe2000000001b */
[C---:B------:R-:W-:Y:S01]  /*7640*/  FMUL R31, R38.reuse, R31 ;  /* 0x0000001f261f7220 */ /* 0x040fe20000400000 */
[C---:B------:R-:W-:Y:S01]  /*7650*/  FFMA R24, R41.reuse, R63, R24 ;  /* 0x0000003f29187223 */ /* 0x040fe20000000018 */
[----:B------:R-:W-:Y:S02]  /*7660*/  HADD2.F32 R40, -RZ, R40.H1_H1 ;  /* 0x30000028ff287230 */ /* 0x000fe40000004100 */
[C---:B------:R-:W-:Y:S01]  /*7670*/  FFMA R25, R41.reuse, R68, R25 ;  /* 0x0000004429197223 */ /* 0x040fe20000000019 */
[--C-:B------:R-:W-:Y:S02]  /*7680*/  HADD2.F32 R69, -RZ, R42.reuse.H0_H0 ;  /* 0x2000002aff457230 */ /* 0x100fe40000004100 */
[C---:B------:R-:W-:Y:S01]  /*7690*/  FFMA R26, R41.reuse, R65, R26 ;  /* 0x00000041291a7223 */ /* 0x040fe2000000001a */
[----:B------:R-:W-:Y:S02]  /*76a0*/  HADD2.F32 R42, -RZ, R42.H1_H1 ;  /* 0x3000002aff2a7230 */ /* 0x000fe40000004100 */
[C---:B------:R-:W-:Y:S01]  /*76b0*/  FMUL R30, R38.reuse, R34 ;  /* 0x00000022261e7220 */ /* 0x040fe20000400000 */
[----:B------:R-:W-:Y:S01]  /*76c0*/  FFMA R31, R41, R70, R31 ;  /* 0x00000046291f7223 */ /* 0x000fe2000000001f */
[----:B------:R-:W-:Y:S01]  /*76d0*/  FMUL R35, R38, R35 ;  /* 0x0000002326237220 */ /* 0x000fe20000400000 */
[----:B------:R-:W-:Y:S01]  /*76e0*/  F2FP.SATFINITE.E4M3.F32.PACK_AB_MERGE_C R106, R15, R10, RZ ;  /* 0x0000000a0f6a723e */ /* 0x000fe200048070ff */
[----:B------:R-:W-:Y:S01]  /*76f0*/  FFMA R28, R41, R67, R28 ;  /* 0x00000043291c7223 */ /* 0x000fe2000000001c */
[----:B------:R-:W-:Y:S01]  /*7700*/  F2FP.SATFINITE.E4M3.F32.PACK_AB_MERGE_C R107, R19, R14, RZ ;  /* 0x0000000e136b723e */ /* 0x000fe200048070ff */
[C---:B------:R-:W-:Y:S01]  /*7710*/  FFMA R29, R41.reuse, R40, R29 ;  /* 0x00000028291d7223 */ /* 0x040fe2000000001d */
[C---:B------:R-:W-:Y:S01]  /*7720*/  FFMA R30, R41.reuse, R69, R30 ;  /* 0x00000045291e7223 */ /* 0x040fe2000000001e */
[----:B------:R-:W-:Y:S01]  /*7730*/  FFMA R35, R41, R42, R35 ;  /* 0x0000002a29237223 */ /* 0x000fe20000000023 */
[----:B------:R-:W-:Y:S02]  /*7740*/  F2FP.SATFINITE.E4M3.F32.PACK_AB_MERGE_C R106, R9, R8, R106 ;  /* 0x00000008096a723e */ /* 0x000fe4000480706a */
[----:B------:R-:W-:Y:S02]  /*7750*/  F2FP.SATFINITE.E4M3.F32.PACK_AB_MERGE_C R107, R13, R12, R107 ;  /* 0x0000000c0d6b723e */ /* 0x000fe4000480706b */
[----:B------:R-:W-:Y:S02]  /*7760*/  F2FP.SATFINITE.E4M3.F32.PACK_AB_MERGE_C R108, R23, R18, RZ ;  /* 0x00000012176c723e */ /* 0x000fe400048070ff */
[----:B------:R-:W-:Y:S01]  /*7770*/  F2FP.SATFINITE.E4M3.F32.PACK_AB_MERGE_C R109, R27, R22, RZ ;  /* 0x000000161b6d723e */ /* 0x000fe200048070ff */
[----:B------:R1:W-:Y:S01]  /*7780*/  STS.128 [R84+UR44+0x4400], R104 ;  /* 0x0044006854007988 */ /* 0x0003e20008000c2c */
[----:B------:R-:W-:Y:S02]  /*7790*/  F2FP.SATFINITE.E4M3.F32.PACK_AB_MERGE_C R113, R31, R26, RZ ;  /* 0x0000001a1f71723e */ /* 0x000fe400048070ff */
[----:B------:R-:W-:Y:S02]  /*77a0*/  F2FP.SATFINITE.E4M3.F32.PACK_AB_MERGE_C R114, R35, R30, RZ ;  /* 0x0000001e2372723e */ /* 0x000fe400048070ff */
[----:B------:R-:W-:Y:S02]  /*77b0*/  F2FP.SATFINITE.E4M3.F32.PACK_AB_MERGE_C R108, R17, R16, R108 ;  /* 0x00000010116c723e */ /* 0x000fe4000480706c */
[----:B------:R-:W-:Y:S02]  /*77c0*/  F2FP.SATFINITE.E4M3.F32.PACK_AB_MERGE_C R109, R21, R20, R109 ;  /* 0x00000014156d723e */ /* 0x000fe4000480706d */
[----:B------:R-:W-:Y:S02]  /*77d0*/  F2FP.SATFINITE.E4M3.F32.PACK_AB_MERGE_C R110, R25, R24, R113 ;  /* 0x00000018196e723e */ /* 0x000fe40004807071 */
[----:B------:R-:W-:Y:S02]  /*77e0*/  F2FP.SATFINITE.E4M3.F32.PACK_AB_MERGE_C R111, R29, R28, R114 ;  /* 0x0000001c1d6f723e */ /* 0x000fe40004807072 */
[----:B------:R-:W-:Y:S02]  /*77f0*/  LEA R112, R93, UR44, 0x3 ;  /* 0x0000002c5d707c11 */ /* 0x000fe4000f8e18ff */
[----:B------:R-:W-:Y:S01]  /*7800*/  @P6 SHF.L.U32 R113, R91, 0x1f, RZ ;  /* 0x0000001f5b716819 */ /* 0x000fe200000006ff */
[----:B------:R1:W-:Y:S01]  /*7810*/  STS.128 [R99+0x4410], R108 ;  /* 0x0044106c63007388 */ /* 0x0003e20000000c00 */
[----:B------:R-:W-:Y:S01]  /*7820*/  @!PT LDS RZ, [RZ] ;  /* 0x00000000fffff984 */ /* 0x000fe20000000800 */
[----:B------:R-:W-:Y:S01]  /*7830*/  @!PT LDS RZ, [RZ] ;  /* 0x00000000fffff984 */ /* 0x000fe20000000800 */
[----:B------:R-:W-:Y:S01]  /*7840*/  @!PT LDS RZ, [RZ] ;  /* 0x00000000fffff984 */ /* 0x000fe20000000800 */
[----:B------:R-:W-:Y:S01]  /*7850*/  @!PT LDS RZ, [RZ] ;  /* 0x00000000fffff984 */ /* 0x000fe20000000800 */
[----:B------:R2:W-:Y:S07]  /*7860*/  MEMBAR.ALL.CTA ;  /* 0x0000000000007992 */ /* 0x0005ee0000008000 */
[----:B--2---:R-:W2:Y:S02]  /*7870*/  FENCE.VIEW.ASYNC.S ;  /* 0x00000000000073c6 */ /* 0x004ea40000000000 */
[----:B--2---:R-:W-:Y:S06]  /*7880*/  BAR.SYNC.DEFER_BLOCKING 0x1, 0x80 ;  /* 0x0042000000007b1d */ /* 0x004fec0000010000 */
[----:B------:R-:W-:Y:S05]  /*7890*/  @P0 BRA `(.L_x_123) ;  /* 0x0000000000280947 */ /* 0x000fea0003800000 */
[----:B------:R-:W-:Y:S01]  /*78a0*/  UIADD3 UR4, UPT, UPT, UR44, 0x4400, URZ ;  /* 0x000044002c047890 */ /* 0x000fe2000fffe0ff */
[----:B------:R-:W-:Y:S05]  /*78b0*/  UMOV UR51, UR36 ;  /* 0x0000002400337c82 */ /* 0x000fea0008000000 */
[----:B------:R-:W-:Y:S01]  /*78c0*/  MOV R96, UR4 ;  /* 0x0000000400607c02 */ /* 0x000fe20008000f00 */
[----:B------:R-:W-:Y:S03]  /*78d0*/  UIADD3 UR4, UP0, UPT, UR62, 0x680, URZ ;  /* 0x000006803e047890 */ /* 0x000fe6000ff1e0ff */
[----:B------:R-:W-:Y:S01]  /*78e0*/  R2UR UR48, R96 ;  /* 0x00000000603072ca */ /* 0x000fe200000e0000 */
[----:B------:R-:W-:Y:S11]  /*78f0*/  UIADD3.X UR5, UPT, UPT, URZ, UR63, URZ, UP0, !UPT ;  /* 0x0000003fff057290 */ /* 0x000ff600087fe4ff */
[----:B------:R-:W-:Y:S01]  /*7900*/  @!UPT UIADD3 URZ, UPT, UPT, URZ, URZ, URZ ;  /* 0x000000fffffff290 */ /* 0x000fe2000fffe0ff */
[----:B------:R2:W-:Y:S01]  /*7910*/  UTMASTG.3D [UR48], [UR4] ;  /* 0x00000030040073b5 */ /* 0x0005e20008010000 */
[----:B------:R0:W-:Y:S01]  /*7920*/  UTMACMDFLUSH ;  /* 0x00000000000079b7 */ /* 0x0001e20000000000 */
[----:B--2---:R-:W-:Y:S04]  /*7930*/  DEPBAR.LE SB0, 0x1 ;  /* 0x000080400000791a */ /* 0x004fe80000000000 */
.L_x_123:
[----:B------:R-:W-:Y:S05]  /*7940*/  BSYNC.RECONVERGENT B0 ;  /* 0x0000000000007941 */ /* 0x000fea0003800200 */
.L_x_122:
[----:B------:R-:W-:Y:S06]  /*7950*/  BAR.SYNC.DEFER_BLOCKING 0x1, 0x80 ;  /* 0x0042000000007b1d */ /* 0x000fec0000010000 */
[----:B------:R-:W2:Y:S01]  /*7960*/  @P6 SYNCS.PHASECHK.TRANS64.TRYWAIT P0, [R112+URZ+0x140], R113 ;  /* 0x00014071700065a7 */ /* 0x000ea200080011ff */
[----:B------:R-:W-:Y:S01]  /*7970*/  BSSY B1, `(.L_x_124) ;  /* 0x0000020000017945 */ /* 0x000fe20003800000 */
[----:B--2---:R-:W-:Y:S03]  /*7980*/  @P6 SEL R100, RZ, 0x1, !P0 ;  /* 0x00000001ff646807 */ /* 0x004fe60004000000 */
[----:B------:R-:W-:Y:S05]  /*7990*/  @!P6 BRA `(.L_x_125) ;  /* 0x000000000074e947 */ /* 0x000fea0003800000 */
[----:B------:R-:W-:Y:S01]  /*79a0*/  ISETP.NE.AND P1, PT, R101, RZ, PT ;  /* 0x000000ff6500720c */ /* 0x000fe20003f25270 */
[----:B------:R-:W2:Y:S01]  /*79b0*/  S2R R0, SR_CgaCtaId ;  /* 0x0000000000007919 */ /* 0x000ea20000008800 */
[----:B------:R-:W-:Y:S01]  /*79c0*/  ISETP.NE.AND P0, PT, R100, RZ, PT ;  /* 0x000000ff6400720c */ /* 0x000fe20003f05270 */
[----:B------:R-:W-:Y:S10]  /*79d0*/  BSSY B0, `(.L_x_126) ;  /* 0x0000008000007945 */ /* 0x000ff40003800000 */
[----:B------:R-:W-:Y:S05]  /*79e0*/  @P1 IMAD R2, R93, 0x1000, R84 ;  /* 0x000010005d021824 */ /* 0x000fea00078e0254 */
[----:B------:R-:W-:Y:S05]  /*79f0*/  @P1 IADD3 R4, PT, PT, R2, UR44, RZ ;  /* 0x0000002c02041c10 */ /* 0x000fea000fffe0ff */
[----:B------:R-:W-:Y:S01]  /*7a00*/  @P1 IMAD.IADD R4, R4, 0x1, R103 ;  /* 0x0000000104041824 */ /* 0x000fe200078e0267 */
[----:B------:R-:W-:Y:S06]  /*7a10*/  @P0 BRA `(.L_x_127) ;  /* 0x00000000000c0947 */ /* 0x000fec0003800000 */
[----:B------:R-:W-:Y:S04]  /*7a20*/  SHF.L.U32 R3, R91, 0x1f, RZ ;  /* 0x0000001f5b037819 */ /* 0x000fe800000006ff */
[----:B------:R-:W3:Y:S02]  /*7a30*/  SYNCS.PHASECHK.TRANS64.TRYWAIT P0, [R112+URZ+0x140], R3 ;  /* 0x00014003700075a7 */ /* 0x000ee400080011ff */
[----:B---3--:R-:W-:Y:S05]  /*7a40*/  @!P0 BRA `(.L_x_128) ;  /* 0x0000003800448947 */ /* 0x008fea0003800000 */
.L_x_127:
[----:B------:R-:W-:Y:S05]  /*7a50*/  BSYNC B0 ;  /* 0x0000000000007941 */ /* 0x000fea0003800000 */
.L_x_126:
[----:B------:R-:W-:Y:S01]  /*7a60*/  ISETP.NE.AND P0, PT, R101, RZ, PT ;  /* 0x000000ff6500720c */ /* 0x000fe20003f05270 */
[----:B---3--:R-:W-:Y:S02]  /*7a70*/  VIADD R3, R112, 0x160 ;  /* 0x0000016070037836 */ /* 0x008fe40000000000 */
[----:B------:R-:W-:Y:S03]  /*7a80*/  VIADD R93, R93, 0x1 ;  /* 0x000000015d5d7836 */ /* 0x000fe60000000000 */
[----:B--2---:R-:W-:Y:S07]  /*7a90*/  PRMT R0, R0, 0x654, R3 ;  /* 0x0000065400007816 */ /* 0x004fee0000000003 */
[----:B------:R2:W3:Y:S04]  /*7aa0*/  @P0 LDS.128 R72, [R2+UR44+0x400] ;  /* 0x0004002c02480984 */ /* 0x0004e80008000c00 */
[----:B------:R2:W4:Y:S01]  /*7ab0*/  @P0 LDS.128 R76, [R4+0x410] ;  /* 0x00041000044c0984 */ /* 0x0005220000000c00 */
        /* <DEDUP_REMOVED lines=10> */
[----:B--23--:R-:W-:Y:S02]  /*7b60*/  LOP3.LUT R91, R91, R0, RZ, 0x3c, !PT ;  /* 0x000000005b5b7212 */ /* 0x00cfe400078e3cff */
.L_x_125:
[----:B------:R-:W-:Y:S05]  /*7b70*/  BSYNC B1 ;  /* 0x0000000000017941 */ /* 0x000fea0003800000 */
.L_x_124:
[----:B------:R-:W-:Y:S05]  /*7b80*/  VIADD R3, R39, 0x40 ;  /* 0x0000004027037836 */ /* 0x000fea0000000000 */
[----:B------:R-:W-:Y:S04]  /*7b90*/  SHF.R.U32.HI R3, RZ, 0x15, R3 ;  /* 0x00000015ff037819 */ /* 0x000fe80000011603 */
[----:B------:R-:W-:Y:S11]  /*7ba0*/  LOP3.LUT P0, RZ, R3, 0x3, R86, 0x48, !PT ;  /* 0x0000000303ff7812 */ /* 0x000ff60007804856 */
[----:B------:R-:W-:Y:S02]  /*7bb0*/  @!UPT UIADD3 URZ, UPT, UPT, URZ, URZ, URZ ;  /* 0x000000fffffff290 */ /* 0x000fe4000fffe0ff */
[----:B------:R-:W-:Y:S05]  /*7bc0*/  @!P0 BRA `(.L_x_129) ;  /* 0x0000000000408947 */ /* 0x000fea0003800000 */
[----:B------:R-:W2:Y:S01]  /*7bd0*/  LDCU.64 UR8, c[0x4][0x78] ;  /* 0x01000f00ff0877ac */ /* 0x000ea20008000a00 */
[----:B------:R-:W-:Y:S01]  /*7be0*/  MOV R3, 0x0 ;  /* 0x0000000000037802 */ /* 0x000fe20000000f00 */
[----:B------:R-:W-:Y:S02]  /*7bf0*/  HFMA2 R12, -RZ, RZ, 0, 5.9604644775390625e-08 ;  /* 0x00000001ff0c7431 */ /* 0x000fe400000001ff */
[----:B------:R-:W-:Y:S02]  /*7c00*/  IMAD.MOV.U32 R8, RZ, RZ, 0x192 ;  /* 0x00000192ff087424 */ /* 0x000fe400078e00ff */
[----:B------:R-:W-:Y:S01]  /*7c10*/  IMAD.MOV.U32 R13, RZ, RZ, RZ ;  /* 0x000000ffff0d7224 */ /* 0x000fe200078e00ff */
[----:B------:R-:W3:Y:S01]  /*7c20*/  LDCU.64 UR6, c[0x4][0x80] ;  /* 0x01001000ff0677ac */ /* 0x000ee20008000a00 */
[----:B------:R-:W1:Y:S01]  /*7c30*/  LDC.64 R2, c[0x4][R3] ;  /* 0x0100000003027b82 */ /* 0x000e620000000a00 */
[----:B------:R-:W5:Y:S01]  /*7c40*/  LDCU.64 UR4, c[0x4][0x18] ;  /* 0x01000300ff0477ac */ /* 0x000f620008000a00 */
[----:B--2---:R-:W-:Y:S01]  /*7c50*/  MOV R5, UR9 ;  /* 0x0000000900057c02 */ /* 0x004fe20008000f00 */
[----:B------:R-:W-:Y:S01]  /*7c60*/  IMAD.U32 R4, RZ, RZ, UR8 ;  /* 0x00000008ff047e24 */ /* 0x000fe2000f8e00ff */
[----:B---3--:R-:W-:Y:S01]  /*7c70*/  MOV R7, UR7 ;  /* 0x0000000700077c02 */ /* 0x008fe20008000f00 */
[----:B------:R-:W-:Y:S01]  /*7c80*/  IMAD.U32 R6, RZ, RZ, UR6 ;  /* 0x00000006ff067e24 */ /* 0x000fe2000f8e00ff */
[----:B-----5:R-:W-:Y:S01]  /*7c90*/  MOV R11, UR5 ;  /* 0x00000005000b7c02 */ /* 0x020fe20008000f00 */
[----:B------:R-:W-:Y:S02]  /*7ca0*/  IMAD.U32 R10, RZ, RZ, UR4 ;  /* 0x00000004ff0a7e24 */ /* 0x000fe4000f8e00ff */
[----:B------:R-:W-:Y:S07]  /*7cb0*/  LEPC R20, `(.L_x_129) ;  /* 0x000000001014794e */ /* 0x000fee0000000000 */
[----:B-1--4-:R-:W-:Y:S05]  /*7cc0*/  CALL.ABS.NOINC R2 ;  /* 0x0000000002007343 */ /* 0x012fea0003c00000 */
.L_x_129:
        /* <DEDUP_REMOVED lines=14> */
[----:B------:R-:W-:Y:S01]  /*7db0*/  F2FP.F16.E4M3.UNPACK_B R54, R75 ;  /* 0x0000004bff36723e */ /* 0x000fe200020006ff */
[----:B------:R-:W-:Y:S01]  /*7dc0*/  LDTM.16dp32bit_t0_t15.x32 R4, tmem[UR4+0x40] ;  /* 0x00004004000479ee */ /* 0x000fe20008a80000 */
[----:B------:R-:W2:Y:S01]  /*7dd0*/  LDTM.16dp32bit_t16_t31.x32 R4, tmem[UR4+0x60] ;  /* 0x00006004000479ee */ /* 0x000ea20008aa0000 */
[----:B------:R-:W-:Y:S01]  /*7de0*/  HADD2.F32 R46, -RZ, R46.H1_H1 ;  /* 0x3000002eff2e7230 */ /* 0x000fe20000004100 */
[----:B----4-:R-:W-:Y:S01]  /*7df0*/  F2FP.F16.E4M3.UNPACK_B R58, R76 ;  /* 0x0000004cff3a723e */ /* 0x010fe200020006ff */
[--C-:B------:R-:W-:Y:S01]  /*7e00*/  HADD2.F32 R49, -RZ, R50.reuse.H0_H0 ;  /* 0x20000032ff317230 */ /* 0x100fe20000004100 */
[----:B------:R-:W-:Y:S01]  /*7e10*/  F2FP.F16.E4M3.UNPACK_B R62, R77 ;  /* 0x0000004dff3e723e */ /* 0x000fe200020006ff */
[----:B------:R-:W-:Y:S01]  /*7e20*/  HADD2.F32 R50, -RZ, R50.H1_H1 ;  /* 0x30000032ff327230 */ /* 0x000fe20000004100 */
[----:B------:R-:W-:Y:S01]  /*7e30*/  F2FP.F16.E4M3.UNPACK_B R66, R78 ;  /* 0x0000004eff42723e */ /* 0x000fe200020006ff */
[--C-:B------:R-:W-:Y:S01]  /*7e40*/  HADD2.F32 R53, -RZ, R54.reuse.H0_H0 ;  /* 0x20000036ff357230 */ /* 0x100fe20000004100 */
[----:B------:R-:W-:Y:S01]  /*7e50*/  F2FP.F16.E4M3.UNPACK_B R70, R79 ;  /* 0x0000004fff46723e */ /* 0x000fe200020006ff */
[----:B------:R-:W-:Y:S01]  /*7e60*/  HADD2.F32 R54, -RZ, R54.H1_H1 ;  /* 0x30000036ff367230 */ /* 0x000fe20000004100 */
[----:B------:R-:W-:Y:S01]  /*7e70*/  F2FP.F16.E4M3.UNPACK_B R56, R75.H1 ;  /* 0x0000004bff38723e */ /* 0x000fe200030006ff */
[--C-:B------:R-:W-:Y:S01]  /*7e80*/  HADD2.F32 R57, -RZ, R58.reuse.H0_H0 ;  /* 0x2000003aff397230 */ /* 0x100fe20000004100 */
[----:B------:R-:W-:Y:S01]  /*7e90*/  F2FP.F16.E4M3.UNPACK_B R60, R76.H1 ;  /* 0x0000004cff3c723e */ /* 0x000fe200030006ff */
[----:B------:R-:W-:Y:S01]  /*7ea0*/  HADD2.F32 R58, -RZ, R58.H1_H1 ;  /* 0x3000003aff3a7230 */ /* 0x000fe20000004100 */
[----:B------:R-:W-:Y:S01]  /*7eb0*/  F2FP.F16.E4M3.UNPACK_B R64, R77.H1 ;  /* 0x0000004dff40723e */ /* 0x000fe200030006ff */
[--C-:B------:R-:W-:Y:S01]  /*7ec0*/  HADD2.F32 R61, -RZ, R62.reuse.H0_H0 ;  /* 0x2000003eff3d7230 */ /* 0x100fe20000004100 */
[----:B------:R-:W-:Y:S01]  /*7ed0*/  F2FP.F16.E4M3.UNPACK_B R68, R78.H1 ;  /* 0x0000004eff44723e */ /* 0x000fe200030006ff */
[----:B------:R-:W-:Y:S01]  /*7ee0*/  HADD2.F32 R62, -RZ, R62.H1_H1 ;  /* 0x3000003eff3e7230 */ /* 0x000fe20000004100 */
[----:B------:R-:W-:Y:S01]  /*7ef0*/  ISETP.NE.AND P0, PT, R97, RZ, PT ;  /* 0x000000ff6100720c */ /* 0x000fe20003f05270 */
[--C-:B------:R-:W-:Y:S01]  /*7f00*/  HADD2.F32 R65, -RZ, R66.reuse.H0_H0 ;  /* 0x20000042ff417230 */ /* 0x100fe20000004100 */
[----:B------:R-:W-:Y:S01]  /*7f10*/  ISETP.NE.AND P6, PT, R102, RZ, PT ;  /* 0x000000ff6600720c */ /* 0x000fe20003fc5270 */
[----:B------:R-:W-:Y:S02]  /*7f20*/  HADD2.F32 R66, -RZ, R66.H1_H1 ;  /* 0x30000042ff427230 */ /* 0x000fe40000004100 */
[--C-:B------:R-:W-:Y:S02]  /*7f30*/  HADD2.F32 R69, -RZ, R70.reuse.H0_H0 ;  /* 0x20000046ff457230 */ /* 0x100fe40000004100 */
[C---:B--2---:R-:W-:Y:S01]  /*7f40*/  FMUL R0, R38.reuse, R4 ;  /* 0x0000000426007220 */ /* 0x044fe20000400000 */
[C---:B------:R-:W-:Y:S01]  /*7f50*/  FMUL R2, R38.reuse, R5 ;  /* 0x0000000526027220 */ /* 0x040fe20000400000 */
[C---:B------:R-:W-:Y:S01]  /*7f60*/  FMUL R4, R38.reuse, R8 ;  /* 0x0000000826047220 */ /* 0x040fe20000400000 */
[C---:B------:R-:W-:Y:S01]  /*7f70*/  FMUL R5, R38.reuse, R9 ;  /* 0x0000000926057220 */ /* 0x040fe20000400000 */
[C---:B------:R-:W-:Y:S01]  /*7f80*/  FFMA R0, R41.reuse, R40, R0 ;  /* 0x0000002829007223 */ /* 0x040fe20000000000 */
[C---:B------:R-:W-:Y:S01]  /*7f90*/  FFMA R2, R41.reuse, R43, R2 ;  /* 0x0000002b29027223 */ /* 0x040fe20000000002 */
        /* <DEDUP_REMOVED lines=10> */
[----:B------:R-:W-:Y:S02]  /*8040*/  HADD2.F32 R70, -RZ, R70.H1_H1 ;  /* 0x30000046ff467230 */ /* 0x000fe40000004100 */
[C---:B------:R-:W-:Y:S01]  /*8050*/  FMUL R28, R38.reuse, R32 ;  /* 0x00000020261c7220 */ /* 0x040fe20000400000 */
[C---:B------:R-:W-:Y:S01]  /*8060*/  FMUL R29, R38.reuse, R33 ;  /* 0x00000021261d7220 */ /* 0x040fe20000400000 */
[C---:B------:R-:W-:Y:S01]  /*8070*/  FMUL R3, R38.reuse, R6 ;  /* 0x0000000626037220 */ /* 0x040fe20000400000 */
[C---:B------:R-:W-:Y:S01]  /*8080*/  FMUL R7, R38.reuse, R7 ;  /* 0x0000000726077220 */ /* 0x040fe20000400000 */
[--C-:B------:R-:W-:Y:S02]  /*8090*/  HADD2.F32 R47, -RZ, R48.reuse.H0_H0 ;  /* 0x20000030ff2f7230 */ /* 0x100fe40000004100 */
[C---:B------:R-:W-:Y:S01]  /*80a0*/  FMUL R6, R38.reuse, R10 ;  /* 0x0000000a26067220 */ /* 0x040fe20000400000 */
[C---:B------:R-:W-:Y:S01]  /*80b0*/  FFMA R3, R41.reuse, R42, R3 ;  /* 0x0000002a29037223 */ /* 0x040fe20000000003 */
[----:B------:R-:W-:Y:S02]  /*80c0*/  HADD2.F32 R48, -RZ, R48.H1_H1 ;  /* 0x30000030ff307230 */ /* 0x000fe40000004100 */
[C---:B------:R-:W-:Y:S01]  /*80d0*/  FFMA R7, R41.reuse, R44, R7 ;  /* 0x0000002c29077223 */ /* 0x040fe20000000007 */
[C---:B------:R-:W-:Y:S01]  /*80e0*/  FFMA R4, R41.reuse, R45, R4 ;  /* 0x0000002d29047223 */ /* 0x040fe20000000004 */
[C---:B------:R-:W-:Y:S01]  /*80f0*/  FFMA R5, R41.reuse, R46, R5 ;  /* 0x0000002e29057223 */ /* 0x040fe20000000005 */
[----:B------:R-:W-:Y:S01]  /*8100*/  FFMA R6, R41, R47, R6 ;  /* 0x0000002f29067223 */ /* 0x000fe20000000006 */
[----:B------:R-:W-:Y:S01]  /*8110*/  FMUL R11, R38, R11 ;  /* 0x0000000b260b7220 */ /* 0x000fe20000400000 */
[----:B------:R-:W-:Y:S01]  /*8120*/  F2FP.F16.E4M3.UNPACK_B R40, R79.H1 ;  /* 0x0000004fff28723e */ /* 0x000fe200030006ff */
[--C-:B------:R-:W-:Y:S01]  /*8130*/  HADD2.F32 R51, -RZ, R52.reuse.H0_H0 ;  /* 0x20000034ff337230 */ /* 0x100fe20000004100 */
[----:B-1----:R-:W-:Y:S01]  /*8140*/  F2FP.SATFINITE.E4M3.F32.PACK_AB_MERGE_C R105, R7, R3, RZ ;  /* 0x000000030769723e */ /* 0x002fe200048070ff */
[C---:B------:R-:W-:Y:S01]  /*8150*/  FFMA R11, R41.reuse, R48, R11 ;  /* 0x00000030290b7223 */ /* 0x040fe2000000000b */
[C---:B------:R-:W-:Y:S01]  /*8160*/  FFMA R8, R41.reuse, R49, R8 ;  /* 0x0000003129087223 */ /* 0x040fe20000000008 */
[----:B------:R-:W-:Y:S01]  /*8170*/  FFMA R9, R41, R50, R9 ;  /* 0x0000003229097223 */ /* 0x000fe20000000009 */
[----:B------:R-:W-:Y:S01]  /*8180*/  F2FP.SATFINITE.E4M3.F32.PACK_AB_MERGE_C R104, R2, R0, R105 ;  /* 0x000000000268723e */ /* 0x000fe20004807069 */
[----:B------:R-:W-:Y:S01]  /*8190*/  HADD2.F32 R52, -RZ, R52.H1_H1 ;  /* 0x30000034ff347230 */ /* 0x000fe20000004100 */
[----:B------:R-:W-:Y:S01]  /*81a0*/  F2FP.SATFINITE.E4M3.F32.PACK_AB_MERGE_C R106, R11, R6, RZ ;  /* 0x000000060b6a723e */ /* 0x000fe200048070ff */
[C---:B------:R-:W-:Y:S01]  /*81b0*/  FMUL R10, R38.reuse, R14 ;  /* 0x0000000e260a7220 */ /* 0x040fe20000400000 */
[C---:B------:R-:W-:Y:S01]  /*81c0*/  FMUL R15, R38.reuse, R15 ;  /* 0x0000000f260f7220 */ /* 0x040fe20000400000 */
[--C-:B------:R-:W-:Y:S01]  /*81d0*/  HADD2.F32 R55, -RZ, R56.reuse.H0_H0 ;  /* 0x20000038ff377230 */ /* 0x100fe20000004100 */
[----:B------:R-:W-:Y:S01]  /*81e0*/  F2FP.SATFINITE.E4M3.F32.PACK_AB_MERGE_C R105, R5, R4, R106 ;  /* 0x000000040569723e */ /* 0x000fe2000480706a */
[C---:B------:R-:W-:Y:S01]  /*81f0*/  FFMA R10, R41.reuse, R51, R10 ;  /* 0x00000033290a7223 */ /* 0x040fe2000000000a */
[C---:B------:R-:W-:Y:S01]  /*8200*/  FFMA R15, R41.reuse, R52, R15 ;  /* 0x00000034290f7223 */ /* 0x040fe2000000000f */
[C---:B------:R-:W-:Y:S01]  /*8210*/  FFMA R12, R41.reuse, R53, R12 ;  /* 0x00000035290c7223 */ /* 0x040fe2000000000c */
[C---:B------:R-:W-:Y:S01]  /*8220*/  FFMA R13, R41.reuse, R54, R13 ;  /* 0x00000036290d7223 */ /* 0x040fe2000000000d */
[----:B------:R-:W-:Y:S02]  /*8230*/  HADD2.F32 R56, -RZ, R56.H1_H1 ;  /* 0x30000038ff387230 */ /* 0x000fe40000004100 */
[C---:B------:R-:W-:Y:S01]  /*8240*/  FMUL R14, R38.reuse, R18 ;  /* 0x00000012260e7220 */ /* 0x040fe20000400000 */
[C---:B------:R-:W-:Y:S01]  /*8250*/  FMUL R19, R38.reuse, R19 ;  /* 0x0000001326137220 */ /* 0x040fe20000400000 */
[--C-:B------:R-:W-:Y:S02]  /*8260*/  HADD2.F32 R59, -RZ, R60.reuse.H0_H0 ;  /* 0x2000003cff3b7230 */ /* 0x100fe40000004100 */
[C---:B------:R-:W-:Y:S01]  /*8270*/  FMUL R18, R38.reuse, R22 ;  /* 0x0000001626127220 */ /* 0x040fe20000400000 */
[C---:B------:R-:W-:Y:S01]  /*8280*/  FFMA R14, R41.reuse, R55, R14 ;  /* 0x00000037290e7223 */ /* 0x040fe2000000000e */
[----:B------:R-:W-:Y:S02]  /*8290*/  HADD2.F32 R60, -RZ, R60.H1_H1 ;  /* 0x3000003cff3c7230 */ /* 0x000fe40000004100 */
        /* <DEDUP_REMOVED lines=8> */
[C---:B------:R-:W-:Y:S01]  /*8320*/  FFMA R23, R41.reuse, R60, R23 ;  /* 0x0000003c29177223 */ /* 0x040fe20000000017 */
[C---:B------:R-:W-:Y:S01]  /*8330*/  FMUL R27, R38.reuse, R27 ;  /* 0x0000001b261b7220 */ /* 0x040fe20000400000 */
[C---:B------:R-:W-:Y:S01]  /*8340*/  FFMA R20, R41.reuse, R61, R20 ;  /* 0x0000003d29147223 */ /* 0x040fe20000000014 */
[C---:B------:R-:W-:Y:S01]  /*8350*/  FFMA R21, R41.reuse, R62, R21 ;  /* 0x0000003e29157223 */ /* 0x040fe20000000015 */
[--C-:B------:R-:W-:Y:S02]  /*8360*/  HADD2.F32 R67, -RZ, R68.reuse.H0_H0 ;  /* 0x20000044ff437230 */ /* 0x100fe40000004100 */
[----:B------:R-:W-:Y:S01]  /*8370*/  FFMA R22, R41, R63, R22 ;  /* 0x0000003f29167223 */ /* 0x000fe20000000016 */
[----:B------:R-:W-:Y:S02]  /*8380*/  HADD2.F32 R68, -RZ, R68.H1_H1 ;  /* 0x30000044ff447230 */ /* 0x000fe40000004100 */
[C---:B------:R-:W-:Y:S01]  /*8390*/  FMUL R26, R38.reuse, R30 ;  /* 0x0000001e261a7220 */ /* 0x040fe20000400000 */
[----:B------:R-:W-:Y:S01]  /*83a0*/  F2FP.SATFINITE.E4M3.F32.PACK_AB_MERGE_C R107, R15, R10, RZ ;  /* 0x0000000a0f6b723e */ /* 0x000fe200048070ff */
        /* <DEDUP_REMOVED lines=8> */
[----:B------:R-:W-:Y:S01]  /*8430*/  F2FP.SATFINITE.E4M3.F32.PACK_AB_MERGE_C R106, R9, R8, R107 ;  /* 0x00000008096a723e */ /* 0x000fe2000480706b */
[----:B------:R-:W-:Y:S01]  /*8440*/  FFMA R31, R41, R68, R31 ;  /* 0x00000044291f7223 */ /* 0x000fe2000000001f */
[----:B------:R-:W-:Y:S01]  /*8450*/  FMUL R35, R38, R35 ;  /* 0x0000002326237220 */ /* 0x000fe20000400000 */
[----:B------:R-:W-:Y:S01]  /*8460*/  F2FP.SATFINITE.E4M3.F32.PACK_AB_MERGE_C R107, R19, R14, RZ ;  /* 0x0000000e136b723e */ /* 0x000fe200048070ff */
[C---:B------:R-:W-:Y:S01]  /*8470*/  FFMA R28, R41.reuse, R69, R28 ;  /* 0x00000045291c7223 */ /* 0x040fe2000000001c */
[C---:B------:R-:W-:Y:S01]  /*8480*/  FFMA R29, R41.reuse, R70, R29 ;  /* 0x00000046291d7223 */ /* 0x040fe2000000001d */
[C---:B------:R-:W-:Y:S01]  /*8490*/  FFMA R30, R41.reuse, R43, R30 ;  /* 0x0000002b291e7223 */ /* 0x040fe2000000001e */
[----:B------:R-:W-:Y:S01]  /*84a0*/  FFMA R35, R41, R40, R35 ;  /* 0x0000002829237223 */ /* 0x000fe20000000023 */
        /* <DEDUP_REMOVED lines=21> */
[----:B------:R-:W-:Y:S02]  /*8600*/  UIADD3 UR4, UP0, UPT, UR62, 0x680, URZ ;  /* 0x000006803e047890 */ /* 0x000fe4000ff1e0ff */
[----:B------:R-:W-:Y:S02]  /*8610*/  UIADD3 UR9, UPT, UPT, UR49, 0x40, URZ ;  /* 0x0000004031097890 */ /* 0x000fe4000fffe0ff */
[----:B------:R-:W-:Y:S02]  /*8620*/  UIADD3 UR8, UPT, UPT, UR44, 0x5400, URZ ;  /* 0x000054002c087890 */ /* 0x000fe4000fffe0ff */
[----:B------:R-:W-:Y:S01]  /*8630*/  UIADD3.X UR5, UPT, UPT, URZ, UR63, URZ, UP0, !UPT ;  /* 0x0000003fff057290 */ /* 0x000fe200087fe4ff */
[----:B------:R-:W-:Y:S01]  /*8640*/  UMOV UR10, UR50 ;  /* 0x00000032000a7c82 */ /* 0x000fe20008000000 */
[----:B------:R-:W-:Y:S07]  /*8650*/  UMOV UR11, UR36 ;  /* 0x00000024000b7c82 */ /* 0x000fee0008000000 */
[----:B------:R2:W-:Y:S01]  /*8660*/  UTMASTG.3D [UR8], [UR4] ;  /* 0x00000008040073b5 */ /* 0x0005e20008010000 */
[----:B------:R0:W-:Y:S01]  /*8670*/  UTMACMDFLUSH ;  /* 0x00000000000079b7 */ /* 0x0001e20000000000 */
[----:B--2---:R-:W-:Y:S04]  /*8680*/  DEPBAR.LE SB0, 0x1 ;  /* 0x000080400000791a */ /* 0x004fe80000000000 */
.L_x_131:
[----:B------:R-:W-:Y:S05]  /*8690*/  BSYNC.RECONVERGENT B0 ;  /* 0x0000000000007941 */ /* 0x000fea0003800200 */
.L_x_130:
        /* <DEDUP_REMOVED lines=16> */
.L_x_135:
[----:B------:R-:W-:Y:S05]  /*87a0*/  BSYNC B0 ;  /* 0x0000000000007941 */ /* 0x000fea0003800000 */
.L_x_134:
        /* <DEDUP_REMOVED lines=17> */
.L_x_133:
[----:B------:R-:W-:Y:S05]  /*88c0*/  BSYNC B1 ;  /* 0x0000000000017941 */ /* 0x000fea0003800000 */
.L_x_132:
        /* <DEDUP_REMOVED lines=21> */
.L_x_137:
        /* <DEDUP_REMOVED lines=18> */
[----:B------:R-:W-:Y:S01]  /*8b40*/  ISETP.NE.AND P6, PT, R102, RZ, PT ;  /* 0x000000ff6600720c */ /* 0x000fe20003fc5270 */
[--C-:B------:R-:W-:Y:S01]  /*8b50*/  HADD2.F32 R49, -RZ, R50.reuse.H0_H0 ;  /* 0x20000032ff317230 */ /* 0x100fe20000004100 */
[----:B----4-:R-:W-:Y:S01]  /*8b60*/  F2FP.F16.E4M3.UNPACK_B R58, R76 ;  /* 0x0000004cff3a723e */ /* 0x010fe200020006ff */
[----:B------:R-:W-:Y:S01]  /*8b70*/  HADD2.F32 R50, -RZ, R50.H1_H1 ;  /* 0x30000032ff327230 */ /* 0x000fe20000004100 */
[----:B------:R-:W-:Y:S01]  /*8b80*/  F2FP.F16.E4M3.UNPACK_B R62, R77 ;  /* 0x0000004dff3e723e */ /* 0x000fe200020006ff */
[--C-:B------:R-:W-:Y:S01]  /*8b90*/  HADD2.F32 R53, -RZ, R54.reuse.H0_H0 ;  /* 0x20000036ff357230 */ /* 0x100fe20000004100 */
[----:B------:R-:W-:Y:S01]  /*8ba0*/  F2FP.F16.E4M3.UNPACK_B R66, R78 ;  /* 0x0000004eff42723e */ /* 0x000fe200020006ff */
[----:B------:R-:W-:Y:S01]  /*8bb0*/  HADD2.F32 R54, -RZ, R54.H1_H1 ;  /* 0x30000036ff367230 */ /* 0x000fe20000004100 */
[----:B------:R-:W-:Y:S01]  /*8bc0*/  F2FP.F16.E4M3.UNPACK_B R70, R79 ;  /* 0x0000004fff46723e */ /* 0x000fe200020006ff */
[--C-:B------:R-:W-:Y:S01]  /*8bd0*/  HADD2.F32 R57, -RZ, R58.reuse.H0_H0 ;  /* 0x2000003aff397230 */ /* 0x100fe20000004100 */
[----:B------:R-:W-:Y:S01]  /*8be0*/  F2FP.F16.E4M3.UNPACK_B R56, R75.H1 ;  /* 0x0000004bff38723e */ /* 0x000fe200030006ff */
[----:B------:R-:W-:Y:S01]  /*8bf0*/  HADD2.F32 R58, -RZ, R58.H1_H1 ;  /* 0x3000003aff3a7230 */ /* 0x000fe20000004100 */
[----:B------:R-:W-:Y:S01]  /*8c00*/  F2FP.F16.E4M3.UNPACK_B R60, R76.H1 ;  /* 0x0000004cff3c723e */ /* 0x000fe200030006ff */
[--C-:B------:R-:W-:Y:S01]  /*8c10*/  HADD2.F32 R61, -RZ, R62.reuse.H0_H0 ;  /* 0x2000003eff3d7230 */ /* 0x100fe20000004100 */
[----:B------:R-:W-:Y:S01]  /*8c20*/  F2FP.F16.E4M3.UNPACK_B R64, R77.H1 ;  /* 0x0000004dff40723e */ /* 0x000fe200030006ff */
[----:B------:R-:W-:Y:S01]  /*8c30*/  HADD2.F32 R62, -RZ, R62.H1_H1 ;  /* 0x3000003eff3e7230 */ /* 0x000fe20000004100 */
[----:B------:R-:W-:Y:S01]  /*8c40*/  F2FP.F16.E4M3.UNPACK_B R68, R78.H1 ;  /* 0x0000004eff44723e */ /* 0x000fe200030006ff */
        /* <DEDUP_REMOVED lines=112> */
[----:B------:R-:W-:Y:S02]  /*9350*/  UIADD3 UR4, UPT, UPT, UR44, 0x4400, URZ ;  /* 0x000044002c047890 */ /* 0x000fe4000fffe0ff */
[----:B------:R-:W-:Y:S01]  /*9360*/  UIADD3 UR9, UPT, UPT, UR49, 0x80, URZ ;  /* 0x0000008031097890 */ /* 0x000fe2000fffe0ff */
[----:B------:R-:W-:Y:S01]  /*9370*/  UMOV UR10, UR50 ;  /* 0x00000032000a7c82 */ /* 0x000fe20008000000 */
[----:B------:R-:W-:Y:S02]  /*9380*/  UMOV UR11, UR36 ;  /* 0x00000024000b7c82 */ /* 0x000fe40008000000 */
        /* <DEDUP_REMOVED lines=8> */
.L_x_139:
[----:B------:R-:W-:Y:S05]  /*9410*/  BSYNC.RECONVERGENT B0 ;  /* 0x0000000000007941 */ /* 0x000fea0003800200 */
.L_x_138:
        /* <DEDUP_REMOVED lines=16> */
.L_x_143:
[----:B------:R-:W-:Y:S05]  /*9520*/  BSYNC B0 ;  /* 0x0000000000007941 */ /* 0x000fea0003800000 */
.L_x_142:
        /* <DEDUP_REMOVED lines=17> */
.L_x_141:
[----:B------:R-:W-:Y:S05]  /*9640*/  BSYNC B1 ;  /* 0x0000000000017941 */ /* 0x000fea0003800000 */
.L_x_140:
        /* <DEDUP_REMOVED lines=21> */
.L_x_145:
[----:B------:R-:W-:Y:S01]  /*97a0*/  ISETP.NE.AND P0, PT, R97, RZ, PT ;  /* 0x000000ff6100720c */ /* 0x000fe20003f05270 */
[----:B------:R-:W-:Y:S05]  /*97b0*/  WARPSYNC.ALL ;  /* 0x0000000000007948 */ /* 0x000fea0003800000 */
[----:B------:R-:W-:Y:S01]  /*97c0*/  R2UR UR4, R39 ;  /* 0x00000000270472ca */ /* 0x000fe200000e0000 */
[----:B------:R-:W2:Y:S01]  /*97d0*/  S2UR UR6, SR_CgaCtaId ;  /* 0x00000000000679c3 */ /* 0x000ea20000008800 */
[-C--:B------:R-:W-:Y:S01]  /*97e0*/  F2FP.F16.E4M3.UNPACK_B R42, R72.reuse ;  /* 0x00000048ff2a723e */ /* 0x080fe200020006ff */
[----:B------:R-:W-:Y:S01]  /*97f0*/  BSSY.RECONVERGENT B0, `(.L_x_146) ;  /* 0x000009b000007945 */ /* 0x000fe20003800200 */
[----:B------:R-:W-:Y:S02]  /*9800*/  F2FP.F16.E4M3.UNPACK_B R72, R72.H1 ;  /* 0x00000048ff48723e */ /* 0x000fe400030006ff */
[-C--:B------:R-:W-:Y:S01]  /*9810*/  F2FP.F16.E4M3.UNPACK_B R46, R73.reuse ;  /* 0x00000049ff2e723e */ /* 0x080fe200020006ff */
[--C-:B------:R-:W-:Y:S01]  /*9820*/  HADD2.F32 R40, -RZ, R42.reuse.H0_H0 ;  /* 0x2000002aff287230 */ /* 0x100fe20000004100 */
[----:B------:R-:W-:Y:S01]  /*9830*/  F2FP.F16.E4M3.UNPACK_B R73, R73.H1 ;  /* 0x00000049ff49723e */ /* 0x000fe200030006ff */
[----:B------:R-:W-:Y:S01]  /*9840*/  HADD2.F32 R42, -RZ, R42.H1_H1 ;  /* 0x3000002aff2a7230 */ /* 0x000fe20000004100 */
[-C--:B------:R-:W-:Y:S01]  /*9850*/  F2FP.F16.E4M3.UNPACK_B R50, R74.reuse ;  /* 0x0000004aff32723e */ /* 0x080fe200020006ff */
[----:B------:R-:W-:Y:S01]  /*9860*/  HADD2.F32 R43, -RZ, R72.H0_H0 ;  /* 0x20000048ff2b7230 */ /* 0x000fe20000004100 */
[----:B------:R-:W-:Y:S01]  /*9870*/  F2FP.F16.E4M3.UNPACK_B R74, R74.H1 ;  /* 0x0000004aff4a723e */ /* 0x000fe200030006ff */
[----:B------:R-:W-:Y:S01]  /*9880*/  LDTM.16dp32bit_t0_t15.x32 R4, tmem[UR4+0xc0] ;  /* 0x0000c004000479ee */ /* 0x000fe20008a80000 */
[----:B------:R-:W3:Y:S01]  /*9890*/  LDTM.16dp32bit_t16_t31.x32 R4, tmem[UR4+0xe0] ;  /* 0x0000e004000479ee */ /* 0x000ee20008aa0000 */
[----:B------:R-:W-:Y:S01]  /*98a0*/  NOP ;  /* 0x0000000000007918 */ /* 0x000fe20000000000 */
[--C-:B------:R-:W-:Y:S01]  /*98b0*/  HADD2.F32 R45, -RZ, R46.reuse.H0_H0 ;  /* 0x2000002eff2d7230 */ /* 0x100fe20000004100 */
[----:B------:R-:W-:Y:S01]  /*98c0*/  R2UR UR5, R71 ;  /* 0x00000000470572ca */ /* 0x000fe200000e0000 */
[----:B------:R-:W-:Y:S01]  /*98d0*/  HADD2.F32 R46, -RZ, R46.H1_H1 ;  /* 0x3000002eff2e7230 */ /* 0x000fe20000004100 */
[----:B------:R-:W-:Y:S01]  /*98e0*/  F2FP.F16.E4M3.UNPACK_B R54, R75 ;  /* 0x0000004bff36723e */ /* 0x000fe200020006ff */
        /* <DEDUP_REMOVED lines=10> */
[----:B------:R-:W-:Y:S01]  /*9990*/  UIADD3 UR4, UPT, UPT, UR5, 0x1d0, URZ ;  /* 0x000001d005047890 */ /* 0x000fe2000fffe0ff */
[----:B------:R-:W-:Y:S01]  /*99a0*/  HADD2.F32 R59, -RZ, R58.H1_H1 ;  /* 0x3000003aff3b7230 */ /* 0x000fe20000004100 */
[----:B------:R-:W-:Y:S01]  /*99b0*/  F2FP.F16.E4M3.UNPACK_B R76, R76.H1 ;  /* 0x0000004cff4c723e */ /* 0x000fe200030006ff */
[--C-:B------:R-:W-:Y:S01]  /*99c0*/  HADD2.F32 R60, -RZ, R62.reuse.H0_H0 ;  /* 0x2000003eff3c7230 */ /* 0x100fe20000004100 */
[----:B------:R-:W-:Y:S01]  /*99d0*/  F2FP.F16.E4M3.UNPACK_B R77, R77.H1 ;  /* 0x0000004dff4d723e */ /* 0x000fe200030006ff */
[----:B------:R-:W-:Y:S01]  /*99e0*/  HADD2.F32 R63, -RZ, R62.H1_H1 ;  /* 0x3000003eff3f7230 */ /* 0x000fe20000004100 */
[----:B------:R-:W-:Y:S01]  /*99f0*/  F2FP.F16.E4M3.UNPACK_B R78, R78.H1 ;  /* 0x0000004eff4e723e */ /* 0x000fe200030006ff */
[--C-:B------:R-:W-:Y:S01]  /*9a00*/  HADD2.F32 R64, -RZ, R66.reuse.H0_H0 ;  /* 0x20000042ff407230 */ /* 0x100fe20000004100 */
[----:B--2---:R-:W-:Y:S01]  /*9a10*/  UPRMT UR4, UR6, 0x654, UR4 ;  /* 0x0000065406047896 */ /* 0x004fe20008000004 */
        /* <DEDUP_REMOVED lines=8> */
[----:B------:R-:W-:Y:S01]  /*9aa0*/  SYNCS.ARRIVE.TRANS64.RED.A1T0 RZ, [UR4], RZ ;  /* 0x000000ffffff79a7 */ /* 0x000fe20008100404 */
[C---:B------:R-:W-:Y:S01]  /*9ab0*/  FMUL R16, R38.reuse, R16 ;  /* 0x0000001026107220 */ /* 0x040fe20000400000 */
[C---:B------:R-:W-:Y:S01]  /*9ac0*/  FMUL R17, R38.reuse, R17 ;  /* 0x0000001126117220 */ /* 0x040fe20000400000 */
[C---:B------:R-:W-:Y:S01]  /*9ad0*/  FMUL R0, R38.reuse, R20 ;  /* 0x0000001426007220 */ /* 0x040fe20000400000 */
[C---:B------:R-:W-:Y:S01]  /*9ae0*/  FMUL R2, R38.reuse, R21 ;  /* 0x0000001526027220 */ /* 0x040fe20000400000 */
[C---:B------:R-:W-:Y:S01]  /*9af0*/  FMUL R20, R38.reuse, R25 ;  /* 0x0000001926147220 */ /* 0x040fe20000400000 */
[----:B------:R-:W-:Y:S02]  /*9b00*/  HADD2.F32 R67, -RZ, R66.H1_H1 ;  /* 0x30000042ff437230 */ /* 0x000fe40000004100 */
[C---:B------:R-:W-:Y:S01]  /*9b10*/  FMUL R6, R38.reuse, R6 ;  /* 0x0000000626067220 */ /* 0x040fe20000400000 */
[----:B------:R-:W-:Y:S02]  /*9b20*/  HADD2.F32 R44, -RZ, R72.H1_H1 ;  /* 0x30000048ff2c7230 */ /* 0x000fe40000004100 */
[C---:B------:R-:W-:Y:S01]  /*9b30*/  FMUL R7, R38.reuse, R7 ;  /* 0x0000000726077220 */ /* 0x040fe20000400000 */
[--C-:B------:R-:W-:Y:S02]  /*9b40*/  HADD2.F32 R47, -RZ, R73.reuse.H0_H0 ;  /* 0x20000049ff2f7230 */ /* 0x100fe40000004100 */
[C---:B------:R-:W-:Y:S01]  /*9b50*/  FFMA R6, R41.reuse, R43, R6 ;  /* 0x0000002b29067223 */ /* 0x040fe20000000006 */
[--C-:B------:R-:W-:Y:S02]  /*9b60*/  HADD2.F32 R40, -RZ, R68.reuse.H0_H0 ;  /* 0x20000044ff287230 */ /* 0x100fe40000004100 */
[C---:B------:R-:W-:Y:S01]  /*9b70*/  FFMA R7, R41.reuse, R44, R7 ;  /* 0x0000002c29077223 */ /* 0x040fe20000000007 */
[C---:B------:R-:W-:Y:S01]  /*9b80*/  FFMA R8, R41.reuse, R45, R8 ;  /* 0x0000002d29087223 */ /* 0x040fe20000000008 */
[----:B------:R-:W-:Y:S01]  /*9b90*/  FFMA R9, R41, R46, R9 ;  /* 0x0000002e29097223 */ /* 0x000fe20000000009 */
[----:B------:R-:W-:Y:S02]  /*9ba0*/  HADD2.F32 R43, -RZ, R68.H1_H1 ;  /* 0x30000044ff2b7230 */ /* 0x000fe40000004100 */
[C---:B------:R-:W-:Y:S01]  /*9bb0*/  FMUL R10, R38.reuse, R10 ;  /* 0x0000000a260a7220 */ /* 0x040fe20000400000 */
[----:B------:R-:W-:Y:S01]  /*9bc0*/  HADD2.F32 R48, -RZ, R73.H1_H1 ;  /* 0x30000049ff307230 */ /* 0x000fe20000004100 */
[----:B------:R-:W-:Y:S01]  /*9bd0*/  F2FP.SATFINITE.E4M3.F32.PACK_AB_MERGE_C R100, R7, R6, RZ ;  /* 0x000000060764723e */ /* 0x000fe200048070ff */
[C---:B------:R-:W-:Y:S01]  /*9be0*/  FMUL R7, R38.reuse, R24 ;  /* 0x0000001826077220 */ /* 0x040fe20000400000 */
[----:B------:R-:W-:Y:S01]  /*9bf0*/  FFMA R10, R41, R47, R10 ;  /* 0x0000002f290a7223 */ /* 0x000fe2000000000a */
[C---:B------:R-:W-:Y:S01]  /*9c00*/  FMUL R24, R38.reuse, R29 ;  /* 0x0000001d26187220 */ /* 0x040fe20000400000 */
[----:B------:R-:W-:Y:S01]  /*9c10*/  F2FP.SATFINITE.E4M3.F32.PACK_AB_MERGE_C R100, R5, R4, R100 ;  /* 0x000000040564723e */ /* 0x000fe20004807064 */
[C---:B------:R-:W-:Y:S01]  /*9c20*/  FMUL R11, R38.reuse, R11 ;  /* 0x0000000b260b7220 */ /* 0x040fe20000400000 */
[--C-:B------:R-:W-:Y:S02]  /*9c30*/  HADD2.F32 R51, -RZ, R74.reuse.H0_H0 ;  /* 0x2000004aff337230 */ /* 0x100fe40000004100 */
[C---:B------:R-:W-:Y:S01]  /*9c40*/  FMUL R14, R38.reuse, R14 ;  /* 0x0000000e260e7220 */ /* 0x040fe20000400000 */
[----:B------:R-:W-:Y:S02]  /*9c50*/  HADD2.F32 R52, -RZ, R74.H1_H1 ;  /* 0x3000004aff347230 */ /* 0x000fe40000004100 */
[C---:B------:R-:W-:Y:S01]  /*9c60*/  FFMA R11, R41.reuse, R48, R11 ;  /* 0x00000030290b7223 */ /* 0x040fe2000000000b */
[C---:B------:R-:W-:Y:S01]  /*9c70*/  FFMA R12, R41.reuse, R49, R12 ;  /* 0x00000031290c7223 */ /* 0x040fe2000000000c */
[C---:B------:R-:W-:Y:S01]  /*9c80*/  FFMA R13, R41.reuse, R50, R13 ;  /* 0x00000032290d7223 */ /* 0x040fe2000000000d */
[----:B------:R-:W-:Y:S01]  /*9c90*/  FFMA R14, R41, R51, R14 ;  /* 0x00000033290e7223 */ /* 0x000fe2000000000e */
[C---:B------:R-:W-:Y:S01]  /*9ca0*/  FMUL R15, R38.reuse, R15 ;  /* 0x0000000f260f7220 */ /* 0x040fe20000400000 */
[--C-:B------:R-:W-:Y:S01]  /*9cb0*/  HADD2.F32 R55, -RZ, R75.reuse.H0_H0 ;  /* 0x2000004bff377230 */ /* 0x100fe20000004100 */
[----:B------:R-:W-:Y:S01]  /*9cc0*/  F2FP.SATFINITE.E4M3.F32.PACK_AB_MERGE_C R101, R11, R10, RZ ;  /* 0x0000000a0b65723e */ /* 0x000fe200048070ff */
[----:B------:R-:W-:Y:S02]  /*9cd0*/  HADD2.F32 R56, -RZ, R75.H1_H1 ;  /* 0x3000004bff387230 */ /* 0x000fe40000004100 */
[C---:B------:R-:W-:Y:S01]  /*9ce0*/  FFMA R15, R41.reuse, R52, R15 ;  /* 0x00000034290f7223 */ /* 0x040fe2000000000f */
[----:B------:R-:W-:Y:S01]  /*9cf0*/  FFMA R16, R41, R53, R16 ;  /* 0x0000003529107223 */ /* 0x000fe20000000010 */
[----:B------:R-:W-:Y:S01]  /*9d00*/  F2FP.SATFINITE.E4M3.F32.PACK_AB_MERGE_C R101, R9, R8, R101 ;  /* 0x000000080965723e */ /* 0x000fe20004807065 */
[----:B------:R-:W-:Y:S01]  /*9d10*/  FFMA R17, R41, R54, R17 ;  /* 0x0000003629117223 */ /* 0x000fe20000000011 */
[C---:B------:R-:W-:Y:S01]  /*9d20*/  FMUL R18, R38.reuse, R18 ;  /* 0x0000001226127220 */ /* 0x040fe20000400000 */
[----:B------:R-:W-:Y:S01]  /*9d30*/  F2FP.SATFINITE.E4M3.F32.PACK_AB_MERGE_C R102, R15, R14, RZ ;  /* 0x0000000e0f66723e */ /* 0x000fe200048070ff */
[C---:B------:R-:W-:Y:S01]  /*9d40*/  FMUL R19, R38.reuse, R19 ;  /* 0x0000001326137220 */ /* 0x040fe20000400000 */
[--C-:B------:R-:W-:Y:S02]  /*9d50*/  HADD2.F32 R58, -RZ, R76.reuse.H0_H0 ;  /* 0x2000004cff3a7230 */ /* 0x100fe40000004100 */
[----:B------:R-:W-:Y:S01]  /*9d60*/  FFMA R18, R41, R55, R18 ;  /* 0x0000003729127223 */ /* 0x000fe20000000012 */
[----:B------:R-:W-:Y:S01]  /*9d70*/  F2FP.SATFINITE.E4M3.F32.PACK_AB_MERGE_C R102, R13, R12, R102 ;  /* 0x0000000c0d66723e */ /* 0x000fe20004807066 */
[C---:B------:R-:W-:Y:S01]  /*9d80*/  FFMA R19, R41.reuse, R56, R19 ;  /* 0x0000003829137223 */ /* 0x040fe20000000013 */
[----:B------:R-:W-:Y:S02]  /*9d90*/  HADD2.F32 R61, -RZ, R76.H1_H1 ;  /* 0x3000004cff3d7230 */ /* 0x000fe40000004100 */
[C---:B------:R-:W-:Y:S01]  /*9da0*/  FMUL R3, R38.reuse, R22 ;  /* 0x0000001626037220 */ /* 0x040fe20000400000 */
        /* <DEDUP_REMOVED lines=10> */
[C---:B------:R-:W-:Y:S01]  /*9e50*/  FMUL R23, R38.reuse, R28 ;  /* 0x0000001c26177220 */ /* 0x040fe20000400000 */
[----:B------:R-:W-:Y:S01]  /*9e60*/  F2FP.F16.E4M3.UNPACK_B R79, R79.H1 ;  /* 0x0000004fff4f723e */ /* 0x000fe200030006ff */
        /* <DEDUP_REMOVED lines=9> */
[C---:B------:R-:W-:Y:S01]  /*9f00*/  FFMA R24, R41.reuse, R67, R24 ;  /* 0x0000004329187223 */ /* 0x040fe20000000018 */
[C---:B------:R-:W-:Y:S01]  /*9f10*/  FMUL R28, R38.reuse, R33 ;  /* 0x00000021261c7220 */ /* 0x040fe20000400000 */
[--C-:B------:R-:W-:Y:S02]  /*9f20*/  HADD2.F32 R42, -RZ, R79.reuse.H0_H0 ;  /* 0x2000004fff2a7230 */ /* 0x100fe40000004100 */
[C---:B------:R-:W-:Y:S01]  /*9f30*/  FFMA R25, R41.reuse, R66, R25 ;  /* 0x0000004229197223 */ /* 0x040fe20000000019 */
[----:B------:R-:W-:Y:S02]  /*9f40*/  HADD2.F32 R71, -RZ, R79.H1_H1 ;  /* 0x3000004fff477230 */ /* 0x000fe40000004100 */
[C---:B------:R-:W-:Y:S01]  /*9f50*/  FMUL R29, R38.reuse, R34 ;  /* 0x00000022261d7220 */ /* 0x040fe20000400000 */
        /* <DEDUP_REMOVED lines=9> */
[----:B-1----:R-:W-:Y:S01]  /*9ff0*/  F2FP.SATFINITE.E4M3.F32.PACK_AB_MERGE_C R105, R22, R21, RZ ;  /* 0x000000151669723e */ /* 0x002fe200048070ff */
[----:B------:R1:W-:Y:S01]  /*a000*/  STS.128 [R84+UR44+0x5400], R100 ;  /* 0x0054006454007988 */ /* 0x0003e20008000c2c */
[----:B------:R-:W-:Y:S02]  /*a010*/  F2FP.SATFINITE.E4M3.F32.PACK_AB_MERGE_C R64, R26, R25, RZ ;  /* 0x000000191a40723e */ /* 0x000fe400048070ff */
[----:B------:R-:W-:Y:S02]  /*a020*/  F2FP.SATFINITE.E4M3.F32.PACK_AB_MERGE_C R67, R30, R29, RZ ;  /* 0x0000001d1e43723e */ /* 0x000fe400048070ff */
[----:B------:R-:W-:Y:S02]  /*a030*/  F2FP.SATFINITE.E4M3.F32.PACK_AB_MERGE_C R104, R2, R0, R3 ;  /* 0x000000000268723e */ /* 0x000fe40004807003 */
[----:B------:R-:W-:Y:S02]  /*a040*/  F2FP.SATFINITE.E4M3.F32.PACK_AB_MERGE_C R105, R20, R7, R105 ;  /* 0x000000071469723e */ /* 0x000fe40004807069 */
[----:B------:R-:W-:Y:S02]  /*a050*/  F2FP.SATFINITE.E4M3.F32.PACK_AB_MERGE_C R106, R24, R23, R64 ;  /* 0x00000017186a723e */ /* 0x000fe40004807040 */
[----:B------:R-:W-:Y:S02]  /*a060*/  F2FP.SATFINITE.E4M3.F32.PACK_AB_MERGE_C R107, R28, R27, R67 ;  /* 0x0000001b1c6b723e */ /* 0x000fe40004807043 */
[----:B------:R-:W-:Y:S03]  /*a070*/  IADD3 R36, PT, PT, R36, 0x1, RZ ;  /* 0x0000000124247810 */ /* 0x000fe60007ffe0ff */
        /* <DEDUP_REMOVED lines=18> */
.L_x_147:
[----:B------:R-:W-:Y:S05]  /*a1a0*/  BSYNC.RECONVERGENT B0 ;  /* 0x0000000000007941 */ /* 0x000fea0003800200 */
.L_x_146:
[----:B------:R-:W-:Y:S01]  /*a1b0*/  R2UR UR4, R87 ;  /* 0x00000000570472ca */ /* 0x000fe200000e0000 */
[----:B------:R-:W-:Y:S01]  /*a1c0*/  BAR.SYNC.DEFER_BLOCKING 0x1, 0x80 ;  /* 0x0042000000007b1d */ /* 0x000fe20000010000 */
[C---:B------:R-:W-:Y:S01]  /*a1d0*/  ISETP.NE.AND P0, PT, R89.reuse, 0x2, PT ;  /* 0x000000025900780c */ /* 0x040fe20003f05270 */
[----:B------:R-:W-:Y:S01]  /*a1e0*/  UISETP.NE.AND UP0, UPT, UR45, URZ, UPT ;  /* 0x000000ff2d00728c */ /* 0x000fe2000bf05270 */
[----:B------:R-:W-:Y:S01]  /*a1f0*/  ISETP.NE.AND P1, PT, R36, 0x4, PT ;  /* 0x000000042400780c */ /* 0x000fe20003f25270 */
[----:B------:R-:W-:Y:S01]  /*a200*/  UIADD3 UR30, UPT, UPT, UR38, UR59, URZ ;  /* 0x0000003b261e7290 */ /* 0x000fe2000fffe0ff */
[----:B------:R-:W-:Y:S02]  /*a210*/  SEL R5, RZ, 0x1, P0 ;  /* 0x00000001ff057807 */ /* 0x000fe40000000000 */
[----:B------:R-:W-:Y:S02]  /*a220*/  SEL R3, RZ, 0x1, P1 ;  /* 0x00000001ff037807 */ /* 0x000fe40000800000 */
[----:B------:R-:W-:Y:S02]  /*a230*/  LOP3.LUT R92, R92, R5, RZ, 0x3c, !PT ;  /* 0x000000055c5c7212 */ /* 0x000fe400078e3cff */
[----:B------:R-:W-:Y:S01]  /*a240*/  LOP3.LUT R94, R94, R3, RZ, 0x3c, !PT ;  /* 0x000000035e5e7212 */ /* 0x000fe200078e3cff */
[----:B------:R-:W-:Y:S01]  /*a250*/  UIADD3 UR31, UPT, UPT, UR37, UR4, URZ ;  /* 0x00000004251f7290 */ /* 0x000fe2000fffe0ff */
[----:B------:R-:W-:Y:S02]  /*a260*/  SEL R89, R89, RZ, P0 ;  /* 0x000000ff59597207 */ /* 0x000fe40000000000 */
[----:B------:R-:W-:Y:S01]  /*a270*/  SEL R36, R36, RZ, P1 ;  /* 0x000000ff24247207 */ /* 0x000fe20000800000 */
[----:B------:R-:W-:Y:S01]  /*a280*/  UMOV UR36, UR58 ;  /* 0x0000003a00247c82 */ /* 0x000fe20008000000 */
[----:B------:R-:W-:Y:S07]  /*a290*/  BRA.U UP0, `(.L_x_148) ;  /* 0xffffffb900e07547 */ /* 0x000fee000b83ffff */
[----:B------:R-:W-:Y:S05]  /*a2a0*/  EXIT ;  /* 0x000000000000794d */ /* 0x000fea0003800000 */
.L_x_25:
[----:B-1----:R1:W3:Y:S02]  /*a2b0*/  SYNCS.PHASECHK.TRANS64.TRYWAIT P0, [R0+URZ+0x200], R3 ;  /* 0x00020003000075a7 */ /* 0x0022e400080011ff */
[----:B---3--:R-:W-:Y:S05]  /*a2c0*/  @!P0 NANOSLEEP.SYNCS 0x989680 ;  /* 0x009896800000895d */ /* 0x008fea0003900000 */
[----:B------:R-:W3:Y:S02]  /*a2d0*/  @!P0 SYNCS.PHASECHK.TRANS64 P0, [R0+URZ+0x200], R3 ;  /* 0x00020003000085a7 */ /* 0x000ee400080010ff */
[----:B---3--:R-:W-:Y:S05]  /*a2e0*/  @!P0 BRA `(.L_x_25) ;  /* 0xfffffffc00f08947 */ /* 0x008fea000383ffff */
[----:B------:R-:W-:Y:S05]  /*a2f0*/  BRA `(.L_x_149) ;  /* 0xffffff7800487947 */ /* 0x000fea000383ffff */
.L_x_28:
[----:B-1----:R-:W-:-:S07]  /*a300*/  MOV R0, UR33 ;  /* 0x0000002100007c02 */ /* 0x002fce0008000f00 */
.L_x_150:
[----:B-1----:R1:W3:Y:S02]  /*a310*/  SYNCS.PHASECHK.TRANS64.TRYWAIT P0, [R0+URZ+0xa0], R3 ;  /* 0x0000a003000075a7 */ /* 0x0022e400080011ff */
[----:B---3--:R-:W-:Y:S05]  /*a320*/  @!P0 NANOSLEEP.SYNCS 0x989680 ;  /* 0x009896800000895d */ /* 0x008fea0003900000 */
[----:B------:R-:W3:Y:S02]  /*a330*/  @!P0 SYNCS.PHASECHK.TRANS64 P0, [R0+URZ+0xa0], R3 ;  /* 0x0000a003000085a7 */ /* 0x000ee400080010ff */
[----:B---3--:R-:W-:Y:S05]  /*a340*/  @!P0 BRA `(.L_x_150) ;  /* 0xfffffffc00f08947 */ /* 0x008fea000383ffff */
[----:B------:R-:W-:Y:S05]  /*a350*/  BRA `(.L_x_27) ;  /* 0xffffff7800887947 */ /* 0x000fea000383ffff */
.L_x_35:
[----:B-1----:R-:W-:-:S07]  /*a360*/  MOV R0, UR9 ;  /* 0x0000000900007c02 */ /* 0x002fce0008000f00 */
.L_x_151:
[----:B-1----:R1:W3:Y:S02]  /*a370*/  SYNCS.PHASECHK.TRANS64.TRYWAIT P0, [R0+URZ+0xa0], R3 ;  /* 0x0000a003000075a7 */ /* 0x0022e400080011ff */
[----:B---3--:R-:W-:Y:S05]  /*a380*/  @!P0 NANOSLEEP.SYNCS 0x989680 ;  /* 0x009896800000895d */ /* 0x008fea0003900000 */
[----:B------:R-:W3:Y:S02]  /*a390*/  @!P0 SYNCS.PHASECHK.TRANS64 P0, [R0+URZ+0xa0], R3 ;  /* 0x0000a003000085a7 */ /* 0x000ee400080010ff */
[----:B---3--:R-:W-:Y:S05]  /*a3a0*/  @!P0 BRA `(.L_x_151) ;  /* 0xfffffffc00f08947 */ /* 0x008fea000383ffff */
[----:B------:R-:W-:Y:S05]  /*a3b0*/  BRA `(.L_x_34) ;  /* 0xffffff7c00447947 */ /* 0x000fea000383ffff */
.L_x_40:
[----:B-1----:R1:W3:Y:S02]  /*a3c0*/  SYNCS.PHASECHK.TRANS64.TRYWAIT P0, [R3+URZ+0x190], R0 ;  /* 0x00019000030075a7 */ /* 0x0022e400080011ff */
[----:B---3--:R-:W-:Y:S05]  /*a3d0*/  @!P0 NANOSLEEP.SYNCS 0x989680 ;  /* 0x009896800000895d */ /* 0x008fea0003900000 */
[----:B------:R-:W3:Y:S02]  /*a3e0*/  @!P0 SYNCS.PHASECHK.TRANS64 P0, [R3+URZ+0x190], R0 ;  /* 0x00019000030085a7 */ /* 0x000ee400080010ff */
[----:B---3--:R-:W-:Y:S05]  /*a3f0*/  @!P0 BRA `(.L_x_40) ;  /* 0xfffffffc00f08947 */ /* 0x008fea000383ffff */
[----:B------:R-:W-:Y:S05]  /*a400*/  BRA `(.L_x_152) ;  /* 0xffffff7c00e47947 */ /* 0x000fea000383ffff */
.L_x_44:
[----:B-1----:R-:W-:-:S07]  /*a410*/  MOV R0, UR4 ;  /* 0x0000000400007c02 */ /* 0x002fce0008000f00 */
.L_x_153:
[----:B-1----:R1:W3:Y:S02]  /*a420*/  SYNCS.PHASECHK.TRANS64.TRYWAIT P0, [R0+URZ], R3 ;  /* 0x00000003000075a7 */ /* 0x0022e400080011ff */
[----:B---3--:R-:W-:Y:S05]  /*a430*/  @!P0 NANOSLEEP.SYNCS 0x989680 ;  /* 0x009896800000895d */ /* 0x008fea0003900000 */
[----:B------:R-:W3:Y:S02]  /*a440*/  @!P0 SYNCS.PHASECHK.TRANS64 P0, [R0+URZ], R3 ;  /* 0x00000003000085a7 */ /* 0x000ee400080010ff */
[----:B---3--:R-:W-:Y:S05]  /*a450*/  @!P0 BRA `(.L_x_153) ;  /* 0xfffffffc00f08947 */ /* 0x008fea000383ffff */
[----:B------:R-:W-:Y:S05]  /*a460*/  BRA `(.L_x_154) ;  /* 0xffffff84008c7947 */ /* 0x000fea000383ffff */
.L_x_45:
[----:B------:R-:W-:-:S07]  /*a470*/  MOV R0, UR5 ;  /* 0x0000000500007c02 */ /* 0x000fce0008000f00 */
.L_x_155:
[----:B-1----:R1:W3:Y:S02]  /*a480*/  SYNCS.PHASECHK.TRANS64.TRYWAIT P0, [R0+URZ], R3 ;  /* 0x00000003000075a7 */ /* 0x0022e400080011ff */
[----:B---3--:R-:W-:Y:S05]  /*a490*/  @!P0 NANOSLEEP.SYNCS 0x989680 ;  /* 0x009896800000895d */ /* 0x008fea0003900000 */
[----:B------:R-:W3:Y:S02]  /*a4a0*/  @!P0 SYNCS.PHASECHK.TRANS64 P0, [R0+URZ], R3 ;  /* 0x00000003000085a7 */ /* 0x000ee400080010ff */
[----:B---3--:R-:W-:Y:S05]  /*a4b0*/  @!P0 BRA `(.L_x_155) ;  /* 0xfffffffc00f08947 */ /* 0x008fea000383ffff */
[----:B------:R-:W-:Y:S05]  /*a4c0*/  BRA `(.L_x_156) ;  /* 0xffffff8400987947 */ /* 0x000fea000383ffff */
.L_x_46:
[----:B------:R-:W-:-:S07]  /*a4d0*/  MOV R0, UR5 ;  /* 0x0000000500007c02 */ /* 0x000fce0008000f00 */
.L_x_157:
[----:B-1----:R1:W3:Y:S02]  /*a4e0*/  SYNCS.PHASECHK.TRANS64.TRYWAIT P0, [R0+URZ], R3 ;  /* 0x00000003000075a7 */ /* 0x0022e400080011ff */
[----:B---3--:R-:W-:Y:S05]  /*a4f0*/  @!P0 NANOSLEEP.SYNCS 0x989680 ;  /* 0x009896800000895d */ /* 0x008fea0003900000 */
[----:B------:R-:W3:Y:S02]  /*a500*/  @!P0 SYNCS.PHASECHK.TRANS64 P0, [R0+URZ], R3 ;  /* 0x00000003000085a7 */ /* 0x000ee400080010ff */
[----:B---3--:R-:W-:Y:S05]  /*a510*/  @!P0 BRA `(.L_x_157) ;  /* 0xfffffffc00f08947 */ /* 0x008fea000383ffff */
[----:B------:R-:W-:Y:S05]  /*a520*/  BRA `(.L_x_158) ;  /* 0xffffff8400a47947 */ /* 0x000fea000383ffff */
.L_x_47:
[----:B------:R-:W-:-:S07]  /*a530*/  MOV R0, UR5 ;  /* 0x0000000500007c02 */ /* 0x000fce0008000f00 */
.L_x_159:
[----:B-1----:R1:W3:Y:S02]  /*a540*/  SYNCS.PHASECHK.TRANS64.TRYWAIT P0, [R0+URZ], R3 ;  /* 0x00000003000075a7 */ /* 0x0022e400080011ff */
[----:B---3--:R-:W-:Y:S05]  /*a550*/  @!P0 NANOSLEEP.SYNCS 0x989680 ;  /* 0x009896800000895d */ /* 0x008fea0003900000 */
[----:B------:R-:W3:Y:S02]  /*a560*/  @!P0 SYNCS.PHASECHK.TRANS64 P0, [R0+URZ], R3 ;  /* 0x00000003000085a7 */ /* 0x000ee400080010ff */
[----:B---3--:R-:W-:Y:S05]  /*a570*/  @!P0 BRA `(.L_x_159) ;  /* 0xfffffffc00f08947 */ /* 0x008fea000383ffff */
[----:B------:R-:W-:Y:S05]  /*a580*/  BRA `(.L_x_160) ;  /* 0xffffff8400b07947 */ /* 0x000fea000383ffff */
.L_x_48:
[----:B------:R-:W-:-:S07]  /*a590*/  MOV R0, UR5 ;  /* 0x0000000500007c02 */ /* 0x000fce0008000f00 */
.L_x_161:
[----:B-1----:R1:W3:Y:S02]  /*a5a0*/  SYNCS.PHASECHK.TRANS64.TRYWAIT P0, [R0+URZ], R3 ;  /* 0x00000003000075a7 */ /* 0x0022e400080011ff */
[----:B---3--:R-:W-:Y:S05]  /*a5b0*/  @!P0 NANOSLEEP.SYNCS 0x989680 ;  /* 0x009896800000895d */ /* 0x008fea0003900000 */
[----:B------:R-:W3:Y:S02]  /*a5c0*/  @!P0 SYNCS.PHASECHK.TRANS64 P0, [R0+URZ], R3 ;  /* 0x00000003000085a7 */ /* 0x000ee400080010ff */
[----:B---3--:R-:W-:Y:S05]  /*a5d0*/  @!P0 BRA `(.L_x_161) ;  /* 0xfffffffc00f08947 */ /* 0x008fea000383ffff */
[----:B------:R-:W-:Y:S05]  /*a5e0*/  BRA `(.L_x_162) ;  /* 0xffffff8400bc7947 */ /* 0x000fea000383ffff */
.L_x_49:
[----:B------:R-:W-:-:S07]  /*a5f0*/  MOV R0, UR5 ;  /* 0x0000000500007c02 */ /* 0x000fce0008000f00 */
.L_x_163:
[----:B-1----:R1:W3:Y:S02]  /*a600*/  SYNCS.PHASECHK.TRANS64.TRYWAIT P0, [R0+URZ], R3 ;  /* 0x00000003000075a7 */ /* 0x0022e400080011ff */
[----:B---3--:R-:W-:Y:S05]  /*a610*/  @!P0 NANOSLEEP.SYNCS 0x989680 ;  /* 0x009896800000895d */ /* 0x008fea0003900000 */
[----:B------:R-:W3:Y:S02]  /*a620*/  @!P0 SYNCS.PHASECHK.TRANS64 P0, [R0+URZ], R3 ;  /* 0x00000003000085a7 */ /* 0x000ee400080010ff */
[----:B---3--:R-:W-:Y:S05]  /*a630*/  @!P0 BRA `(.L_x_163) ;  /* 0xfffffffc00f08947 */ /* 0x008fea000383ffff */
[----:B------:R-:W-:Y:S05]  /*a640*/  BRA `(.L_x_164) ;  /* 0xffffff8400c87947 */ /* 0x000fea000383ffff */
.L_x_50:
[----:B------:R-:W-:-:S07]  /*a650*/  MOV R0, UR5 ;  /* 0x0000000500007c02 */ /* 0x000fce0008000f00 */
.L_x_165:
[----:B-1----:R1:W3:Y:S02]  /*a660*/  SYNCS.PHASECHK.TRANS64.TRYWAIT P0, [R0+URZ], R3 ;  /* 0x00000003000075a7 */ /* 0x0022e400080011ff */
[----:B---3--:R-:W-:Y:S05]  /*a670*/  @!P0 NANOSLEEP.SYNCS 0x989680 ;  /* 0x009896800000895d */ /* 0x008fea0003900000 */
[----:B------:R-:W3:Y:S02]  /*a680*/  @!P0 SYNCS.PHASECHK.TRANS64 P0, [R0+URZ], R3 ;  /* 0x00000003000085a7 */ /* 0x000ee400080010ff */
[----:B---3--:R-:W-:Y:S05]  /*a690*/  @!P0 BRA `(.L_x_165) ;  /* 0xfffffffc00f08947 */ /* 0x008fea000383ffff */
[----:B------:R-:W-:Y:S05]  /*a6a0*/  BRA `(.L_x_166) ;  /* 0xffffff8400d47947 */ /* 0x000fea000383ffff */
.L_x_51:
[----:B------:R-:W-:-:S07]  /*a6b0*/  MOV R0, UR5 ;  /* 0x0000000500007c02 */ /* 0x000fce0008000f00 */
.L_x_167:
[----:B-1----:R1:W3:Y:S02]  /*a6c0*/  SYNCS.PHASECHK.TRANS64.TRYWAIT P0, [R0+URZ], R3 ;  /* 0x00000003000075a7 */ /* 0x0022e400080011ff */
[----:B---3--:R-:W-:Y:S05]  /*a6d0*/  @!P0 NANOSLEEP.SYNCS 0x989680 ;  /* 0x009896800000895d */ /* 0x008fea0003900000 */
[----:B------:R-:W3:Y:S02]  /*a6e0*/  @!P0 SYNCS.PHASECHK.TRANS64 P0, [R0+URZ], R3 ;  /* 0x00000003000085a7 */ /* 0x000ee400080010ff */
[----:B---3--:R-:W-:Y:S05]  /*a6f0*/  @!P0 BRA `(.L_x_167) ;  /* 0xfffffffc00f08947 */ /* 0x008fea000383ffff */
[----:B------:R-:W-:Y:S05]  /*a700*/  BRA `(.L_x_168) ;  /* 0xffffff8400e07947 */ /* 0x000fea000383ffff */
.L_x_52:
[----:B------:R-:W-:-:S07]  /*a710*/  MOV R0, UR5 ;  /* 0x0000000500007c02 */ /* 0x000fce0008000f00 */
.L_x_169:
[----:B-1----:R1:W3:Y:S02]  /*a720*/  SYNCS.PHASECHK.TRANS64.TRYWAIT P0, [R0+URZ], R3 ;  /* 0x00000003000075a7 */ /* 0x0022e400080011ff */
[----:B---3--:R-:W-:Y:S05]  /*a730*/  @!P0 NANOSLEEP.SYNCS 0x989680 ;  /* 0x009896800000895d */ /* 0x008fea0003900000 */
[----:B------:R-:W3:Y:S02]  /*a740*/  @!P0 SYNCS.PHASECHK.TRANS64 P0, [R0+URZ], R3 ;  /* 0x00000003000085a7 */ /* 0x000ee400080010ff */
[----:B---3--:R-:W-:Y:S05]  /*a750*/  @!P0 BRA `(.L_x_169) ;  /* 0xfffffffc00f08947 */ /* 0x008fea000383ffff */
[----:B------:R-:W-:Y:S05]  /*a760*/  BRA `(.L_x_170) ;  /* 0xffffff8400ec7947 */ /* 0x000fea000383ffff */
.L_x_53:
[----:B------:R-:W-:-:S07]  /*a770*/  MOV R0, UR5 ;  /* 0x0000000500007c02 */ /* 0x000fce0008000f00 */
.L_x_171:
[----:B-1----:R1:W3:Y:S02]  /*a780*/  SYNCS.PHASECHK.TRANS64.TRYWAIT P0, [R0+URZ], R3 ;  /* 0x00000003000075a7 */ /* 0x0022e400080011ff */
[----:B---3--:R-:W-:Y:S05]  /*a790*/  @!P0 NANOSLEEP.SYNCS 0x989680 ;  /* 0x009896800000895d */ /* 0x008fea0003900000 */
[----:B------:R-:W3:Y:S02]  /*a7a0*/  @!P0 SYNCS.PHASECHK.TRANS64 P0, [R0+URZ], R3 ;  /* 0x00000003000085a7 */ /* 0x000ee400080010ff */
[----:B---3--:R-:W-:Y:S05]  /*a7b0*/  @!P0 BRA `(.L_x_171) ;  /* 0xfffffffc00f08947 */ /* 0x008fea000383ffff */
[----:B------:R-:W-:Y:S05]  /*a7c0*/  BRA `(.L_x_172) ;  /* 0xffffff8400f87947 */ /* 0x000fea000383ffff */
.L_x_54:
[----:B------:R-:W-:-:S07]  /*a7d0*/  MOV R0, UR5 ;  /* 0x0000000500007c02 */ /* 0x000fce0008000f00 */
.L_x_173:
[----:B-1----:R1:W3:Y:S02]  /*a7e0*/  SYNCS.PHASECHK.TRANS64.TRYWAIT P0, [R0+URZ], R3 ;  /* 0x00000003000075a7 */ /* 0x0022e400080011ff */
[----:B---3--:R-:W-:Y:S05]  /*a7f0*/  @!P0 NANOSLEEP.SYNCS 0x989680 ;  /* 0x009896800000895d */ /* 0x008fea0003900000 */
[----:B------:R-:W3:Y:S02]  /*a800*/  @!P0 SYNCS.PHASECHK.TRANS64 P0, [R0+URZ], R3 ;  /* 0x00000003000085a7 */ /* 0x000ee400080010ff */
[----:B---3--:R-:W-:Y:S05]  /*a810*/  @!P0 BRA `(.L_x_173) ;  /* 0xfffffffc00f08947 */ /* 0x008fea000383ffff */
[----:B------:R-:W-:Y:S05]  /*a820*/  BRA `(.L_x_174) ;  /* 0xffffff8800047947 */ /* 0x000fea000383ffff */
.L_x_55:
[----:B------:R-:W-:-:S07]  /*a830*/  MOV R0, UR5 ;  /* 0x0000000500007c02 */ /* 0x000fce0008000f00 */
.L_x_175:
[----:B-1----:R1:W3:Y:S02]  /*a840*/  SYNCS.PHASECHK.TRANS64.TRYWAIT P0, [R0+URZ], R3 ;  /* 0x00000003000075a7 */ /* 0x0022e400080011ff */
[----:B---3--:R-:W-:Y:S05]  /*a850*/  @!P0 NANOSLEEP.SYNCS 0x989680 ;  /* 0x009896800000895d */ /* 0x008fea0003900000 */
[----:B------:R-:W3:Y:S02]  /*a860*/  @!P0 SYNCS.PHASECHK.TRANS64 P0, [R0+URZ], R3 ;  /* 0x00000003000085a7 */ /* 0x000ee400080010ff */
[----:B---3--:R-:W-:Y:S05]  /*a870*/  @!P0 BRA `(.L_x_175) ;  /* 0xfffffffc00f08947 */ /* 0x008fea000383ffff */
[----:B------:R-:W-:Y:S05]  /*a880*/  BRA `(.L_x_176) ;  /* 0xffffff8800107947 */ /* 0x000fea000383ffff */
.L_x_56:
[----:B------:R-:W-:-:S07]  /*a890*/  MOV R0, UR5 ;  /* 0x0000000500007c02 */ /* 0x000fce0008000f00 */
.L_x_177:
[----:B-1----:R1:W3:Y:S02]  /*a8a0*/  SYNCS.PHASECHK.TRANS64.TRYWAIT P0, [R0+URZ], R3 ;  /* 0x00000003000075a7 */ /* 0x0022e400080011ff */
[----:B---3--:R-:W-:Y:S05]  /*a8b0*/  @!P0 NANOSLEEP.SYNCS 0x989680 ;  /* 0x009896800000895d */ /* 0x008fea0003900000 */
[----:B------:R-:W3:Y:S02]  /*a8c0*/  @!P0 SYNCS.PHASECHK.TRANS64 P0, [R0+URZ], R3 ;  /* 0x00000003000085a7 */ /* 0x000ee400080010ff */
[----:B---3--:R-:W-:Y:S05]  /*a8d0*/  @!P0 BRA `(.L_x_177) ;  /* 0xfffffffc00f08947 */ /* 0x008fea000383ffff */
[----:B------:R-:W-:Y:S05]  /*a8e0*/  BRA `(.L_x_178) ;  /* 0xffffff88001c7947 */ /* 0x000fea000383ffff */
.L_x_57:
[----:B------:R-:W-:-:S07]  /*a8f0*/  MOV R0, UR5 ;  /* 0x0000000500007c02 */ /* 0x000fce0008000f00 */
.L_x_179:
[----:B-1----:R1:W3:Y:S02]  /*a900*/  SYNCS.PHASECHK.TRANS64.TRYWAIT P0, [R0+URZ], R3 ;  /* 0x00000003000075a7 */ /* 0x0022e400080011ff */
[----:B---3--:R-:W-:Y:S05]  /*a910*/  @!P0 NANOSLEEP.SYNCS 0x989680 ;  /* 0x009896800000895d */ /* 0x008fea0003900000 */
[----:B------:R-:W3:Y:S02]  /*a920*/  @!P0 SYNCS.PHASECHK.TRANS64 P0, [R0+URZ], R3 ;  /* 0x00000003000085a7 */ /* 0x000ee400080010ff */
[----:B---3--:R-:W-:Y:S05]  /*a930*/  @!P0 BRA `(.L_x_179) ;  /* 0xfffffffc00f08947 */ /* 0x008fea000383ffff */
[----:B------:R-:W-:Y:S05]  /*a940*/  BRA `(.L_x_180) ;  /* 0xffffff8800287947 */ /* 0x000fea000383ffff */
.L_x_58:
[----:B------:R-:W-:-:S07]  /*a950*/  MOV R0, UR5 ;  /* 0x0000000500007c02 */ /* 0x000fce0008000f00 */
.L_x_181:
[----:B-1----:R1:W3:Y:S02]  /*a960*/  SYNCS.PHASECHK.TRANS64.TRYWAIT P0, [R0+URZ], R3 ;  /* 0x00000003000075a7 */ /* 0x0022e400080011ff */
[----:B---3--:R-:W-:Y:S05]  /*a970*/  @!P0 NANOSLEEP.SYNCS 0x989680 ;  /* 0x009896800000895d */ /* 0x008fea0003900000 */
[----:B------:R-:W3:Y:S02]  /*a980*/  @!P0 SYNCS.PHASECHK.TRANS64 P0, [R0+URZ], R3 ;  /* 0x00000003000085a7 */ /* 0x000ee400080010ff */
[----:B---3--:R-:W-:Y:S05]  /*a990*/  @!P0 BRA `(.L_x_181) ;  /* 0xfffffffc00f08947 */ /* 0x008fea000383ffff */
[----:B------:R-:W-:Y:S05]  /*a9a0*/  BRA `(.L_x_182) ;  /* 0xffffff8800347947 */ /* 0x000fea000383ffff */
.L_x_59:
[----:B------:R-:W-:-:S07]  /*a9b0*/  MOV R0, UR5 ;  /* 0x0000000500007c02 */ /* 0x000fce0008000f00 */
.L_x_183:
[----:B-1----:R1:W3:Y:S02]  /*a9c0*/  SYNCS.PHASECHK.TRANS64.TRYWAIT P0, [R0+URZ], R3 ;  /* 0x00000003000075a7 */ /* 0x0022e400080011ff */
[----:B---3--:R-:W-:Y:S05]  /*a9d0*/  @!P0 NANOSLEEP.SYNCS 0x989680 ;  /* 0x009896800000895d */ /* 0x008fea0003900000 */
[----:B------:R-:W3:Y:S02]  /*a9e0*/  @!P0 SYNCS.PHASECHK.TRANS64 P0, [R0+URZ], R3 ;  /* 0x00000003000085a7 */ /* 0x000ee400080010ff */
[----:B---3--:R-:W-:Y:S05]  /*a9f0*/  @!P0 BRA `(.L_x_183) ;  /* 0xfffffffc00f08947 */ /* 0x008fea000383ffff */
[----:B------:R-:W-:Y:S05]  /*aa00*/  BRA `(.L_x_184) ;  /* 0xffffff8800407947 */ /* 0x000fea000383ffff */
.L_x_60:
[----:B------:R-:W-:-:S07]  /*aa10*/  MOV R0, UR5 ;  /* 0x0000000500007c02 */ /* 0x000fce0008000f00 */
.L_x_185:
[----:B-1----:R1:W3:Y:S02]  /*aa20*/  SYNCS.PHASECHK.TRANS64.TRYWAIT P0, [R0+URZ], R3 ;  /* 0x00000003000075a7 */ /* 0x0022e400080011ff */
[----:B---3--:R-:W-:Y:S05]  /*aa30*/  @!P0 NANOSLEEP.SYNCS 0x989680 ;  /* 0x009896800000895d */ /* 0x008fea0003900000 */
[----:B------:R-:W3:Y:S02]  /*aa40*/  @!P0 SYNCS.PHASECHK.TRANS64 P0, [R0+URZ], R3 ;  /* 0x00000003000085a7 */ /* 0x000ee400080010ff */
[----:B---3--:R-:W-:Y:S05]  /*aa50*/  @!P0 BRA `(.L_x_185) ;  /* 0xfffffffc00f08947 */ /* 0x008fea000383ffff */
[----:B------:R-:W-:Y:S05]  /*aa60*/  BRA `(.L_x_186) ;  /* 0xffffff88004c7947 */ /* 0x000fea000383ffff */
.L_x_61:
[----:B------:R-:W-:-:S07]  /*aa70*/  MOV R0, UR5 ;  /* 0x0000000500007c02 */ /* 0x000fce0008000f00 */
.L_x_187:
[----:B-1----:R1:W3:Y:S02]  /*aa80*/  SYNCS.PHASECHK.TRANS64.TRYWAIT P0, [R0+URZ], R3 ;  /* 0x00000003000075a7 */ /* 0x0022e400080011ff */
[----:B---3--:R-:W-:Y:S05]  /*aa90*/  @!P0 NANOSLEEP.SYNCS 0x989680 ;  /* 0x009896800000895d */ /* 0x008fea0003900000 */
[----:B------:R-:W3:Y:S02]  /*aaa0*/  @!P0 SYNCS.PHASECHK.TRANS64 P0, [R0+URZ], R3 ;  /* 0x00000003000085a7 */ /* 0x000ee400080010ff */
[----:B---3--:R-:W-:Y:S05]  /*aab0*/  @!P0 BRA `(.L_x_187) ;  /* 0xfffffffc00f08947 */ /* 0x008fea000383ffff */
[----:B------:R-:W-:Y:S05]  /*aac0*/  BRA `(.L_x_188) ;  /* 0xffffff8800587947 */ /* 0x000fea000383ffff */
.L_x_62:
[----:B------:R-:W-:-:S07]  /*aad0*/  MOV R0, UR5 ;  /* 0x0000000500007c02 */ /* 0x000fce0008000f00 */
.L_x_189:
[----:B-1----:R1:W3:Y:S02]  /*aae0*/  SYNCS.PHASECHK.TRANS64.TRYWAIT P0, [R0+URZ], R3 ;  /* 0x00000003000075a7 */ /* 0x0022e400080011ff */
[----:B---3--:R-:W-:Y:S05]  /*aaf0*/  @!P0 NANOSLEEP.SYNCS 0x989680 ;  /* 0x009896800000895d */ /* 0x008fea0003900000 */
[----:B------:R-:W3:Y:S02]  /*ab00*/  @!P0 SYNCS.PHASECHK.TRANS64 P0, [R0+URZ], R3 ;  /* 0x00000003000085a7 */ /* 0x000ee400080010ff */
[----:B---3--:R-:W-:Y:S05]  /*ab10*/  @!P0 BRA `(.L_x_189) ;  /* 0xfffffffc00f08947 */ /* 0x008fea000383ffff */
[----:B------:R-:W-:Y:S05]  /*ab20*/  BRA `(.L_x_190) ;  /* 0xffffff8800647947 */ /* 0x000fea000383ffff */
.L_x_65:
[----:B--2---:R2:W3:Y:S02]  /*ab30*/  SYNCS.PHASECHK.TRANS64.TRYWAIT P0, [R2+URZ+0x1f0], R5 ;  /* 0x0001f005020075a7 */ /* 0x0044e400080011ff */
[----:B---3--:R-:W-:Y:S05]  /*ab40*/  @!P0 NANOSLEEP.SYNCS 0x989680 ;  /* 0x009896800000895d */ /* 0x008fea0003900000 */
[----:B------:R-:W3:Y:S02]  /*ab50*/  @!P0 SYNCS.PHASECHK.TRANS64 P0, [R2+URZ+0x1f0], R5 ;  /* 0x0001f005020085a7 */ /* 0x000ee400080010ff */
[----:B---3--:R-:W-:Y:S05]  /*ab60*/  @!P0 BRA `(.L_x_65) ;  /* 0xfffffffc00f08947 */ /* 0x008fea000383ffff */
[----:B------:R-:W-:Y:S05]  /*ab70*/  BRA `(.L_x_191) ;  /* 0xffffff8800c87947 */ /* 0x000fea000383ffff */
.L_x_66:
[----:B------:R-:W-:-:S07]  /*ab80*/  MOV R2, UR4 ;  /* 0x0000000400027c02 */ /* 0x000fce0008000f00 */
.L_x_192:
[----:B--2---:R2:W3:Y:S02]  /*ab90*/  SYNCS.PHASECHK.TRANS64.TRYWAIT P0, [R2+URZ+0x1a0], R5 ;  /* 0x0001a005020075a7 */ /* 0x0044e400080011ff */
[----:B---3--:R-:W-:Y:S05]  /*aba0*/  @!P0 NANOSLEEP.SYNCS 0x989680 ;  /* 0x009896800000895d */ /* 0x008fea0003900000 */
[----:B------:R-:W3:Y:S02]  /*abb0*/  @!P0 SYNCS.PHASECHK.TRANS64 P0, [R2+URZ+0x1a0], R5 ;  /* 0x0001a005020085a7 */ /* 0x000ee400080010ff */
[----:B---3--:R-:W-:Y:S05]  /*abc0*/  @!P0 BRA `(.L_x_192) ;  /* 0xfffffffc00f08947 */ /* 0x008fea000383ffff */
[----:B------:R-:W-:Y:S05]  /*abd0*/  BRA `(.L_x_193) ;  /* 0xffffff8800d87947 */ /* 0x000fea000383ffff */
.L_x_67:
[----:B--2---:R2:W3:Y:S02]  /*abe0*/  SYNCS.PHASECHK.TRANS64.TRYWAIT P1, [R2+URZ+0x190], R5 ;  /* 0x00019005020075a7 */ /* 0x0044e400080211ff */
[----:B---3--:R-:W-:Y:S05]  /*abf0*/  @!P1 NANOSLEEP.SYNCS 0x989680 ;  /* 0x009896800000995d */ /* 0x008fea0003900000 */
[----:B------:R-:W3:Y:S02]  /*ac00*/  @!P1 SYNCS.PHASECHK.TRANS64 P1, [R2+URZ+0x190], R5 ;  /* 0x00019005020095a7 */ /* 0x000ee400080210ff */
[----:B---3--:R-:W-:Y:S05]  /*ac10*/  @!P1 BRA `(.L_x_67) ;  /* 0xfffffffc00f09947 */ /* 0x008fea000383ffff */
[----:B------:R-:W-:Y:S05]  /*ac20*/  BRA `(.L_x_194) ;  /* 0xffffff8c00087947 */ /* 0x000fea000383ffff */
.L_x_70:
[----:B------:R-:W-:-:S07]  /*ac30*/  MOV R0, UR4 ;  /* 0x0000000400007c02 */ /* 0x000fce0008000f00 */
.L_x_195:
[----:B--2---:R2:W3:Y:S02]  /*ac40*/  SYNCS.PHASECHK.TRANS64.TRYWAIT P0, [R0+URZ+0x1a0], R3 ;  /* 0x0001a003000075a7 */ /* 0x0044e400080011ff */
[----:B---3--:R-:W-:Y:S05]  /*ac50*/  @!P0 NANOSLEEP.SYNCS 0x989680 ;  /* 0x009896800000895d */ /* 0x008fea0003900000 */
[----:B------:R-:W3:Y:S02]  /*ac60*/  @!P0 SYNCS.PHASECHK.TRANS64 P0, [R0+URZ+0x1a0], R3 ;  /* 0x0001a003000085a7 */ /* 0x000ee400080010ff */
[----:B---3--:R-:W-:Y:S05]  /*ac70*/  @!P0 BRA `(.L_x_195) ;  /* 0xfffffffc00f08947 */ /* 0x008fea000383ffff */
[----:B------:R-:W-:Y:S05]  /*ac80*/  BRA `(.L_x_69) ;  /* 0xffffff8c005c7947 */ /* 0x000fea000383ffff */
.L_x_77:
[----:B-1----:R1:W2:Y:S02]  /*ac90*/  SYNCS.PHASECHK.TRANS64.TRYWAIT P1, [R0+URZ+0x190], R5 ;  /* 0x00019005000075a7 */ /* 0x0022a400080211ff */
[----:B--2---:R-:W-:Y:S05]  /*aca0*/  @!P1 NANOSLEEP.SYNCS 0x989680 ;  /* 0x009896800000995d */ /* 0x004fea0003900000 */
[----:B------:R-:W2:Y:S02]  /*acb0*/  @!P1 SYNCS.PHASECHK.TRANS64 P1, [R0+URZ+0x190], R5 ;  /* 0x00019005000095a7 */ /* 0x000ea400080210ff */
[----:B--2---:R-:W-:Y:S05]  /*acc0*/  @!P1 BRA `(.L_x_77) ;  /* 0xfffffffc00f09947 */ /* 0x004fea000383ffff */
[----:B------:R-:W-:Y:S05]  /*acd0*/  BRA `(.L_x_196) ;  /* 0xffffff9000bc7947 */ /* 0x000fea000383ffff */
.L_x_78:
[----:B------:R-:W-:-:S07]  /*ace0*/  MOV R3, UR19 ;  /* 0x0000001300037c02 */ /* 0x000fce0008000f00 */
.L_x_197:
[----:B-1----:R1:W2:Y:S02]  /*acf0*/  SYNCS.PHASECHK.TRANS64.TRYWAIT P0, [R3+URZ+0x1d0], R0 ;  /* 0x0001d000030075a7 */ /* 0x0022a400080011ff */
[----:B--2---:R-:W-:Y:S05]  /*ad00*/  @!P0 NANOSLEEP.SYNCS 0x989680 ;  /* 0x009896800000895d */ /* 0x004fea0003900000 */
[----:B------:R-:W2:Y:S02]  /*ad10*/  @!P0 SYNCS.PHASECHK.TRANS64 P0, [R3+URZ+0x1d0], R0 ;  /* 0x0001d000030085a7 */ /* 0x000ea400080010ff */
[----:B--2---:R-:W-:Y:S05]  /*ad20*/  @!P0 BRA `(.L_x_197) ;  /* 0xfffffffc00f08947 */ /* 0x004fea000383ffff */
[----:B------:R-:W-:Y:S05]  /*ad30*/  BRA `(.L_x_198) ;  /* 0xffffff9000f07947 */ /* 0x000fea000383ffff */
.L_x_81:
[----:B------:R-:W-:Y:S07]  /*ad40*/  MOV R0, UR6 ;  /* 0x0000000600007c02 */ /* 0x000fee0008000f00 */
.L_x_199:
[----:B-1----:R1:W2:Y:S02]  /*ad50*/  SYNCS.PHASECHK.TRANS64.TRYWAIT P0, [R0+URZ], R3 ;  /* 0x00000003000075a7 */ /* 0x0022a400080011ff */
[----:B--2---:R-:W-:Y:S05]  /*ad60*/  @!P0 NANOSLEEP.SYNCS 0x989680 ;  /* 0x009896800000895d */ /* 0x004fea0003900000 */
[----:B------:R-:W2:Y:S02]  /*ad70*/  @!P0 SYNCS.PHASECHK.TRANS64 P0, [R0+URZ], R3 ;  /* 0x00000003000085a7 */ /* 0x000ea400080010ff */
[----:B--2---:R-:W-:Y:S05]  /*ad80*/  @!P0 BRA `(.L_x_199) ;  /* 0xfffffffc00f08947 */ /* 0x004fea000383ffff */
[----:B------:R-:W-:Y:S05]  /*ad90*/  BRA `(.L_x_80) ;  /* 0xffffff9400287947 */ /* 0x000fea000383ffff */
.L_x_84:
[----:B------:R-:W-:-:S07]  /*ada0*/  MOV R0, UR4 ;  /* 0x0000000400007c02 */ /* 0x000fce0008000f00 */
.L_x_200:
[----:B--2---:R2:W4:Y:S02]  /*adb0*/  SYNCS.PHASECHK.TRANS64.TRYWAIT P0, [R0+URZ], R3 ;  /* 0x00000003000075a7 */ /* 0x00452400080011ff */
[----:B----4-:R-:W-:Y:S05]  /*adc0*/  @!P0 NANOSLEEP.SYNCS 0x989680 ;  /* 0x009896800000895d */ /* 0x010fea0003900000 */
[----:B------:R-:W4:Y:S02]  /*add0*/  @!P0 SYNCS.PHASECHK.TRANS64 P0, [R0+URZ], R3 ;  /* 0x00000003000085a7 */ /* 0x000f2400080010ff */
[----:B----4-:R-:W-:Y:S05]  /*ade0*/  @!P0 BRA `(.L_x_200) ;  /* 0xfffffffc00f08947 */ /* 0x010fea000383ffff */
[----:B------:R-:W-:Y:S05]  /*adf0*/  BRA `(.L_x_201) ;  /* 0xffffff9400c87947 */ /* 0x000fea000383ffff */
.L_x_85:
[----:B------:R-:W-:-:S07]  /*ae00*/  MOV R0, UR5 ;  /* 0x0000000500007c02 */ /* 0x000fce0008000f00 */
.L_x_202:
[----:B-1----:R1:W2:Y:S02]  /*ae10*/  SYNCS.PHASECHK.TRANS64.TRYWAIT P0, [R0+URZ], R3 ;  /* 0x00000003000075a7 */ /* 0x0022a400080011ff */
[----:B--2---:R-:W-:Y:S05]  /*ae20*/  @!P0 NANOSLEEP.SYNCS 0x989680 ;  /* 0x009896800000895d */ /* 0x004fea0003900000 */
[----:B------:R-:W2:Y:S02]  /*ae30*/  @!P0 SYNCS.PHASECHK.TRANS64 P0, [R0+URZ], R3 ;  /* 0x00000003000085a7 */ /* 0x000ea400080010ff */
[----:B--2---:R-:W-:Y:S05]  /*ae40*/  @!P0 BRA `(.L_x_202) ;  /* 0xfffffffc00f08947 */ /* 0x004fea000383ffff */
[----:B------:R-:W-:Y:S05]  /*ae50*/  BRA `(.L_x_203) ;  /* 0xffffff9400d47947 */ /* 0x000fea000383ffff */
.L_x_86:
[----:B------:R-:W-:-:S07]  /*ae60*/  MOV R0, UR5 ;  /* 0x0000000500007c02 */ /* 0x000fce0008000f00 */
.L_x_204:
[----:B-1----:R1:W2:Y:S02]  /*ae70*/  SYNCS.PHASECHK.TRANS64.TRYWAIT P0, [R0+URZ], R3 ;  /* 0x00000003000075a7 */ /* 0x0022a400080011ff */
[----:B--2---:R-:W-:Y:S05]  /*ae80*/  @!P0 NANOSLEEP.SYNCS 0x989680 ;  /* 0x009896800000895d */ /* 0x004fea0003900000 */
[----:B------:R-:W2:Y:S02]  /*ae90*/  @!P0 SYNCS.PHASECHK.TRANS64 P0, [R0+URZ], R3 ;  /* 0x00000003000085a7 */ /* 0x000ea400080010ff */
[----:B--2---:R-:W-:Y:S05]  /*aea0*/  @!P0 BRA `(.L_x_204) ;  /* 0xfffffffc00f08947 */ /* 0x004fea000383ffff */
[----:B------:R-:W-:Y:S05]  /*aeb0*/  BRA `(.L_x_205) ;  /* 0xffffff9400e07947 */ /* 0x000fea000383ffff */
.L_x_87:
[----:B------:R-:W-:-:S07]  /*aec0*/  MOV R0, UR4 ;  /* 0x0000000400007c02 */ /* 0x000fce0008000f00 */
.L_x_206:
[----:B-1----:R1:W2:Y:S02]  /*aed0*/  SYNCS.PHASECHK.TRANS64.TRYWAIT P0, [R0+URZ], R3 ;  /* 0x00000003000075a7 */ /* 0x0022a400080011ff */
[----:B--2---:R-:W-:Y:S05]  /*aee0*/  @!P0 NANOSLEEP.SYNCS 0x989680 ;  /* 0x009896800000895d */ /* 0x004fea0003900000 */
[----:B------:R-:W2:Y:S02]  /*aef0*/  @!P0 SYNCS.PHASECHK.TRANS64 P0, [R0+URZ], R3 ;  /* 0x00000003000085a7 */ /* 0x000ea400080010ff */
[----:B--2---:R-:W-:Y:S05]  /*af00*/  @!P0 BRA `(.L_x_206) ;  /* 0xfffffffc00f08947 */ /* 0x004fea000383ffff */
[----:B------:R-:W-:Y:S05]  /*af10*/  BRA `(.L_x_207) ;  /* 0xffffff9400ec7947 */ /* 0x000fea000383ffff */
.L_x_92:
[----:B-1----:R1:W2:Y:S02]  /*af20*/  SYNCS.PHASECHK.TRANS64.TRYWAIT P0, [R8+URZ+0x190], R5 ;  /* 0x00019005080075a7 */ /* 0x0022a400080011ff */
[----:B--2---:R-:W-:Y:S05]  /*af30*/  @!P0 NANOSLEEP.SYNCS 0x989680 ;  /* 0x009896800000895d */ /* 0x004fea0003900000 */
[----:B------:R-:W2:Y:S02]  /*af40*/  @!P0 SYNCS.PHASECHK.TRANS64 P0, [R8+URZ+0x190], R5 ;  /* 0x00019005080085a7 */ /* 0x000ea400080010ff */
[----:B--2---:R-:W-:Y:S05]  /*af50*/  @!P0 BRA `(.L_x_92) ;  /* 0xfffffffc00f08947 */ /* 0x004fea000383ffff */
[----:B------:R-:W-:Y:S05]  /*af60*/  BRA `(.L_x_208) ;  /* 0xffffff9c00307947 */ /* 0x000fea000383ffff */
.L_x_95:
[----:B------:R-:W-:Y:S07]  /*af70*/  MOV R0, UR21 ;  /* 0x0000001500007c02 */ /* 0x000fee0008000f00 */
.L_x_209:
[----:B-1----:R1:W2:Y:S02]  /*af80*/  SYNCS.PHASECHK.TRANS64.TRYWAIT P1, [R0+URZ+0x188], R5 ;  /* 0x00018805000075a7 */ /* 0x0022a400080211ff */
[----:B--2---:R-:W-:Y:S05]  /*af90*/  @!P1 NANOSLEEP.SYNCS 0x989680 ;  /* 0x009896800000995d */ /* 0x004fea0003900000 */
[----:B------:R-:W2:Y:S02]  /*afa0*/  @!P1 SYNCS.PHASECHK.TRANS64 P1, [R0+URZ+0x188], R5 ;  /* 0x00018805000095a7 */ /* 0x000ea400080210ff */
[----:B--2---:R-:W-:Y:S05]  /*afb0*/  @!P1 BRA `(.L_x_209) ;  /* 0xfffffffc00f09947 */ /* 0x004fea000383ffff */
[----:B------:R-:W-:Y:S05]  /*afc0*/  BRA `(.L_x_94) ;  /* 0xffffffa000ac7947 */ /* 0x000fea000383ffff */
.L_x_98:
[----:B-1----:R-:W-:Y:S07]  /*afd0*/  MOV R5, UR21 ;  /* 0x0000001500057c02 */ /* 0x002fee0008000f00 */
.L_x_210:
[----:B-1----:R1:W2:Y:S02]  /*afe0*/  SYNCS.PHASECHK.TRANS64.TRYWAIT P0, [R5+URZ+0x160], R4 ;  /* 0x00016004050075a7 */ /* 0x0022a400080011ff */
[----:B--2---:R-:W-:Y:S05]  /*aff0*/  @!P0 NANOSLEEP.SYNCS 0x989680 ;  /* 0x009896800000895d */ /* 0x004fea0003900000 */
[----:B------:R-:W2:Y:S02]  /*b000*/  @!P0 SYNCS.PHASECHK.TRANS64 P0, [R5+URZ+0x160], R4 ;  /* 0x00016004050085a7 */ /* 0x000ea400080010ff */
[----:B--2---:R-:W-:Y:S05]  /*b010*/  @!P0 BRA `(.L_x_210) ;  /* 0xfffffffc00f08947 */ /* 0x004fea000383ffff */
[----:B------:R-:W-:Y:S05]  /*b020*/  BRA `(.L_x_211) ;  /* 0xffffffa400047947 */ /* 0x000fea000383ffff */
.L_x_99:
[----:B------:R-:W-:Y:S07]  /*b030*/  MOV R5, UR21 ;  /* 0x0000001500057c02 */ /* 0x000fee0008000f00 */
.L_x_212:
[----:B-1----:R1:W2:Y:S02]  /*b040*/  SYNCS.PHASECHK.TRANS64.TRYWAIT P0, [R5+URZ+0x168], R4 ;  /* 0x00016804050075a7 */ /* 0x0022a400080011ff */
[----:B--2---:R-:W-:Y:S05]  /*b050*/  @!P0 NANOSLEEP.SYNCS 0x989680 ;  /* 0x009896800000895d */ /* 0x004fea0003900000 */
[----:B------:R-:W2:Y:S02]  /*b060*/  @!P0 SYNCS.PHASECHK.TRANS64 P0, [R5+URZ+0x168], R4 ;  /* 0x00016804050085a7 */ /* 0x000ea400080010ff */
[----:B--2---:R-:W-:Y:S05]  /*b070*/  @!P0 BRA `(.L_x_212) ;  /* 0xfffffffc00f08947 */ /* 0x004fea000383ffff */
[----:B------:R-:W-:Y:S05]  /*b080*/  BRA `(.L_x_213) ;  /* 0xffffffa4003c7947 */ /* 0x000fea000383ffff */
.L_x_100:
[----:B-1----:R-:W-:Y:S07]  /*b090*/  MOV R5, UR21 ;  /* 0x0000001500057c02 */ /* 0x002fee0008000f00 */
.L_x_214:
[----:B-1----:R1:W2:Y:S02]  /*b0a0*/  SYNCS.PHASECHK.TRANS64.TRYWAIT P0, [R5+URZ+0x170], R4 ;  /* 0x00017004050075a7 */ /* 0x0022a400080011ff */
[----:B--2---:R-:W-:Y:S05]  /*b0b0*/  @!P0 NANOSLEEP.SYNCS 0x989680 ;  /* 0x009896800000895d */ /* 0x004fea0003900000 */
[----:B------:R-:W2:Y:S02]  /*b0c0*/  @!P0 SYNCS.PHASECHK.TRANS64 P0, [R5+URZ+0x170], R4 ;  /* 0x00017004050085a7 */ /* 0x000ea400080010ff */
[----:B--2---:R-:W-:Y:S05]  /*b0d0*/  @!P0 BRA `(.L_x_214) ;  /* 0xfffffffc00f08947 */ /* 0x004fea000383ffff */
[----:B------:R-:W-:Y:S05]  /*b0e0*/  BRA `(.L_x_215) ;  /* 0xffffffa400807947 */ /* 0x000fea000383ffff */
.L_x_101:
[----:B-1----:R-:W-:Y:S07]  /*b0f0*/  MOV R5, UR21 ;  /* 0x0000001500057c02 */ /* 0x002fee0008000f00 */
.L_x_216:
[----:B-1----:R1:W2:Y:S02]  /*b100*/  SYNCS.PHASECHK.TRANS64.TRYWAIT P0, [R5+URZ+0x178], R4 ;  /* 0x00017804050075a7 */ /* 0x0022a400080011ff */
[----:B--2---:R-:W-:Y:S05]  /*b110*/  @!P0 NANOSLEEP.SYNCS 0x989680 ;  /* 0x009896800000895d */ /* 0x004fea0003900000 */
[----:B------:R-:W2:Y:S02]  /*b120*/  @!P0 SYNCS.PHASECHK.TRANS64 P0, [R5+URZ+0x178], R4 ;  /* 0x00017804050085a7 */ /* 0x000ea400080010ff */
[----:B--2---:R-:W-:Y:S05]  /*b130*/  @!P0 BRA `(.L_x_216) ;  /* 0xfffffffc00f08947 */ /* 0x004fea000383ffff */
[----:B------:R-:W-:Y:S05]  /*b140*/  BRA `(.L_x_217) ;  /* 0xffffffa400c87947 */ /* 0x000fea000383ffff */
.L_x_103:
[----:B------:R-:W-:-:S07]  /*b150*/  MOV R0, UR21 ;  /* 0x0000001500007c02 */ /* 0x000fce0008000f00 */
.L_x_218:
[----:B-1----:R1:W2:Y:S02]  /*b160*/  SYNCS.PHASECHK.TRANS64.TRYWAIT P0, [R0+URZ+0x160], R3 ;  /* 0x00016003000075a7 */ /* 0x0022a400080011ff */
[----:B--2---:R-:W-:Y:S05]  /*b170*/  @!P0 NANOSLEEP.SYNCS 0x989680 ;  /* 0x009896800000895d */ /* 0x004fea0003900000 */
[----:B------:R-:W2:Y:S02]  /*b180*/  @!P0 SYNCS.PHASECHK.TRANS64 P0, [R0+URZ+0x160], R3 ;  /* 0x00016003000085a7 */ /* 0x000ea400080010ff */
[----:B--2---:R-:W-:Y:S05]  /*b190*/  @!P0 BRA `(.L_x_218) ;  /* 0xfffffffc00f08947 */ /* 0x004fea000383ffff */
[----:B------:R-:W-:Y:S05]  /*b1a0*/  BRA `(.L_x_219) ;  /* 0xffffffa8003c7947 */ /* 0x000fea000383ffff */
.L_x_104:
[----:B-1----:R-:W-:-:S07]  /*b1b0*/  MOV R0, UR21 ;  /* 0x0000001500007c02 */ /* 0x002fce0008000f00 */
.L_x_220:
[----:B-1----:R1:W2:Y:S02]  /*b1c0*/  SYNCS.PHASECHK.TRANS64.TRYWAIT P0, [R0+URZ+0x168], R3 ;  /* 0x00016803000075a7 */ /* 0x0022a400080011ff */
[----:B--2---:R-:W-:Y:S05]  /*b1d0*/  @!P0 NANOSLEEP.SYNCS 0x989680 ;  /* 0x009896800000895d */ /* 0x004fea0003900000 */
[----:B------:R-:W2:Y:S02]  /*b1e0*/  @!P0 SYNCS.PHASECHK.TRANS64 P0, [R0+URZ+0x168], R3 ;  /* 0x00016803000085a7 */ /* 0x000ea400080010ff */
[----:B--2---:R-:W-:Y:S05]  /*b1f0*/  @!P0 BRA `(.L_x_220) ;  /* 0xfffffffc00f08947 */ /* 0x004fea000383ffff */
[----:B------:R-:W-:Y:S05]  /*b200*/  BRA `(.L_x_221) ;  /* 0xffffffa8002c7947 */ /* 0x000fea000383ffff */
.L_x_105:
[----:B-1----:R-:W-:-:S07]  /*b210*/  MOV R0, UR21 ;  /* 0x0000001500007c02 */ /* 0x002fce0008000f00 */
.L_x_222:
[----:B-1----:R1:W2:Y:S02]  /*b220*/  SYNCS.PHASECHK.TRANS64.TRYWAIT P0, [R0+URZ+0x170], R3 ;  /* 0x00017003000075a7 */ /* 0x0022a400080011ff */
[----:B--2---:R-:W-:Y:S05]  /*b230*/  @!P0 NANOSLEEP.SYNCS 0x989680 ;  /* 0x009896800000895d */ /* 0x004fea0003900000 */
[----:B------:R-:W2:Y:S02]  /*b240*/  @!P0 SYNCS.PHASECHK.TRANS64 P0, [R0+URZ+0x170], R3 ;  /* 0x00017003000085a7 */ /* 0x000ea400080010ff */
[----:B--2---:R-:W-:Y:S05]  /*b250*/  @!P0 BRA `(.L_x_222) ;  /* 0xfffffffc00f08947 */ /* 0x004fea000383ffff */
[----:B------:R-:W-:Y:S05]  /*b260*/  BRA `(.L_x_223) ;  /* 0xffffffa8001c7947 */ /* 0x000fea000383ffff */
.L_x_107:
[----:B-1----:R1:W2:Y:S02]  /*b270*/  SYNCS.PHASECHK.TRANS64.TRYWAIT P0, [R3+URZ+0x190], R0 ;  /* 0x00019000030075a7 */ /* 0x0022a400080011ff */
[----:B--2---:R-:W-:Y:S05]  /*b280*/  @!P0 NANOSLEEP.SYNCS 0x989680 ;  /* 0x009896800000895d */ /* 0x004fea0003900000 */
[----:B------:R-:W2:Y:S02]  /*b290*/  @!P0 SYNCS.PHASECHK.TRANS64 P0, [R3+URZ+0x190], R0 ;  /* 0x00019000030085a7 */ /* 0x000ea400080010ff */
[----:B--2---:R-:W-:Y:S05]  /*b2a0*/  @!P0 BRA `(.L_x_107) ;  /* 0xfffffffc00f08947 */ /* 0x004fea000383ffff */
[----:B------:R-:W-:Y:S05]  /*b2b0*/  BRA `(.L_x_224) ;  /* 0xffffffa800ec7947 */ /* 0x000fea000383ffff */
.L_x_118:
[----:B--2---:R2:W1:Y:S02]  /*b2c0*/  SYNCS.PHASECHK.TRANS64.TRYWAIT P1, [R2+URZ+0x140], R3 ;  /* 0x00014003020075a7 */ /* 0x00446400080211ff */
[----:B-1----:R-:W-:Y:S05]  /*b2d0*/  @!P1 NANOSLEEP.SYNCS 0x989680 ;  /* 0x009896800000995d */ /* 0x002fea0003900000 */
[----:B------:R-:W1:Y:S02]  /*b2e0*/  @!P1 SYNCS.PHASECHK.TRANS64 P1, [R2+URZ+0x140], R3 ;  /* 0x00014003020095a7 */ /* 0x000e6400080210ff */
[----:B-1----:R-:W-:Y:S05]  /*b2f0*/  @!P1 BRA `(.L_x_118) ;  /* 0xfffffffc00f09947 */ /* 0x002fea000383ffff */
[----:B------:R-:W-:Y:S05]  /*b300*/  BRA `(.L_x_117) ;  /* 0xffffffb800647947 */ /* 0x000fea000383ffff */
.L_x_120:
[----:B--2---:R2:W4:Y:S02]  /*b310*/  SYNCS.PHASECHK.TRANS64.TRYWAIT P0, [R71+URZ+0x1b0], R4 ;  /* 0x0001b004470075a7 */ /* 0x00452400080011ff */
[----:B----4-:R-:W-:Y:S05]  /*b320*/  @!P0 NANOSLEEP.SYNCS 0x989680 ;  /* 0x009896800000895d */ /* 0x010fea0003900000 */
[----:B------:R-:W4:Y:S02]  /*b330*/  @!P0 SYNCS.PHASECHK.TRANS64 P0, [R71+URZ+0x1b0], R4 ;  /* 0x0001b004470085a7 */ /* 0x000f2400080010ff */
[----:B----4-:R-:W-:Y:S05]  /*b340*/  @!P0 BRA `(.L_x_120) ;  /* 0xfffffffc00f08947 */ /* 0x010fea000383ffff */
[----:B------:R-:W-:Y:S05]  /*b350*/  BRA `(.L_x_119) ;  /* 0xffffffb800b47947 */ /* 0x000fea000383ffff */
.L_x_128:
[----:B---3--:R3:W4:Y:S02]  /*b360*/  SYNCS.PHASECHK.TRANS64.TRYWAIT P0, [R112+URZ+0x140], R3 ;  /* 0x00014003700075a7 */ /* 0x00872400080011ff */
[----:B----4-:R-:W-:Y:S05]  /*b370*/  @!P0 NANOSLEEP.SYNCS 0x989680 ;  /* 0x009896800000895d */ /* 0x010fea0003900000 */
[----:B------:R-:W4:Y:S02]  /*b380*/  @!P0 SYNCS.PHASECHK.TRANS64 P0, [R112+URZ+0x140], R3 ;  /* 0x00014003700085a7 */ /* 0x000f2400080010ff */
[----:B----4-:R-:W-:Y:S05]  /*b390*/  @!P0 BRA `(.L_x_128) ;  /* 0xfffffffc00f08947 */ /* 0x010fea000383ffff */
[----:B------:R-:W-:Y:S05]  /*b3a0*/  BRA `(.L_x_127) ;  /* 0xffffffc400a87947 */ /* 0x000fea000383ffff */
.L_x_136:
[----:B---3--:R3:W4:Y:S02]  /*b3b0*/  SYNCS.PHASECHK.TRANS64.TRYWAIT P0, [R112+URZ+0x140], R5 ;  /* 0x00014005700075a7 */ /* 0x00872400080011ff */
[----:B----4-:R-:W-:Y:S05]  /*b3c0*/  @!P0 NANOSLEEP.SYNCS 0x989680 ;  /* 0x009896800000895d */ /* 0x010fea0003900000 */
[----:B------:R-:W4:Y:S02]  /*b3d0*/  @!P0 SYNCS.PHASECHK.TRANS64 P0, [R112+URZ+0x140], R5 ;  /* 0x00014005700085a7 */ /* 0x000f2400080010ff */
[----:B----4-:R-:W-:Y:S05]  /*b3e0*/  @!P0 BRA `(.L_x_136) ;  /* 0xfffffffc00f08947 */ /* 0x010fea000383ffff */
[----:B------:R-:W-:Y:S05]  /*b3f0*/  BRA `(.L_x_135) ;  /* 0xffffffd000e87947 */ /* 0x000fea000383ffff */
.L_x_144:
[----:B---3--:R3:W4:Y:S02]  /*b400*/  SYNCS.PHASECHK.TRANS64.TRYWAIT P0, [R102+URZ+0x140], R3 ;  /* 0x00014003660075a7 */ /* 0x00872400080011ff */
[----:B----4-:R-:W-:Y:S05]  /*b410*/  @!P0 NANOSLEEP.SYNCS 0x989680 ;  /* 0x009896800000895d */ /* 0x010fea0003900000 */
[----:B------:R-:W4:Y:S02]  /*b420*/  @!P0 SYNCS.PHASECHK.TRANS64 P0, [R102+URZ+0x140], R3 ;  /* 0x00014003660085a7 */ /* 0x000f2400080010ff */
[----:B----4-:R-:W-:Y:S05]  /*b430*/  @!P0 BRA `(.L_x_144) ;  /* 0xfffffffc00f08947 */ /* 0x010fea000383ffff */
[----:B------:R-:W-:Y:S05]  /*b440*/  BRA `(.L_x_143) ;  /* 0xffffffe000347947 */ /* 0x000fea000383ffff */
        .weak           $__internal_0_$__cuda_sm10x_tcgen05_guardrail_trap_col_being_dealloced_not_returned_by_alloc
        .type           $__internal_0_$__cuda_sm10x_tcgen05_guardrail_trap_col_being_dealloced_not_returned_by_alloc,@function
        .size           $__internal_0_$__cuda_sm10x_tcgen05_guardrail_trap_col_being_dealloced_not_returned_by_alloc,($__internal_1_$__cuda_sm10x_tcgen05_guardrail_trap_phase_invalid_during_alloc - $__internal_0_$__cuda_sm10x_tcgen05_guardrail_trap_col_being_dealloced_not_returned_by_alloc)
$__internal_0_$__cuda_sm10x_tcgen05_guardrail_trap_col_being_dealloced_not_returned_by_alloc:
[----:B------:R-:W-:Y:S05]  /*b450*/  BPT.TRAP 0x1 ;  /* 0x000000040000795c */ /* 0x000fea0000300000 */
[----:B------:R-:W-:-:S04]  /*b460*/  HFMA2 R3, -RZ, RZ, 0, 0 ;  /* 0x00000000ff037431 */ /* 0x000fc800000001ff */
[----:B------:R-:W-:Y:S05]  /*b470*/  RET.REL.NODEC R2 `(_ZN7cutlass13device_kernelINS_4gemm6kernel13GemmUniversalIN4cute5tupleIJiiiiEEENS1_10collective13CollectiveMmaINS1_35MainloopSm100TmaUmmaWarpSpecializedILi20ELi2ELi4ENS5_IJNS4_1CILi8EEENSA_ILi1EEESC_EEEEENS5_IJNSA_ILi64EEENSA_ILi256EEENSA_ILi32EEEEEENS_12float_e4m3_tENS5_IJlSC_lEEESJ_SK_NS4_8TiledMMAINS4_8MMA_AtomIJNS4_10MMA_TraitsINS4_19SM100_MMA_F8F6F4_SSEJSJ_SJ_fSF_SG_NS4_17integral_constantINS4_4UMMA5MajorELSR_0EEESS_NSP_INSQ_7ScaleInELST_0EEESU_EEEEEENS4_6LayoutINS5_IJSC_SC_SC_EEENS5_IJNSA_ILi0EEESZ_SZ_EEEEENS5_IJNS4_10UnderscoreES12_S12_EEEEENS4_13SM90_TMA_LOADENS4_14ComposedLayoutINS4_7SwizzleILi1ELi4ELi3EEENS4_18smem_ptr_flag_bitsILi8EEENSX_INS5_IJSB_SH_EEENS5_IJSH_SC_EEEEEEEvNS4_8identityENS4_23SM90_TMA_LOAD_MULTICASTES1E_vS1F_EENS_8epilogue10collective18CollectiveEpilogueINS1I_23Sm100TmaWarpSpecializedILi4ELi2ELi32ELb0ELb0EEEJSI_NS5_IJNSX_ISF_SC_EES1N_EEESJ_SK_SJ_SK_NS1I_6fusion15FusionCallbacksIS1M_NS1P_17LinearCombinationISJ_fSJ_fLNS_15FloatRoundStyleE2EEESI_S1O_JEEENS4_5SM1004TMEM4LOAD26SM100_TMEM_LOAD_16dp32b32xES15_NS16_INS17_ILi2ELi4ELi3EEES1A_NSX_INS5_IJSB_SF_EEENS5_IJSF_SC_EEEEEEENS4_39AutoVectorizingCopyWithAssumedAlignmentILi128EEENS4_14SM90_TMA_STOREES23_S25_S25_EEEvvEEEEvNT_6ParamsE) ;  /* 0xffffff4802e07950 */ /* 0x000fea0003c3ffff */
        .weak           $__internal_1_$__cuda_sm10x_tcgen05_guardrail_trap_phase_invalid_during_alloc
        .type           $__internal_1_$__cuda_sm10x_tcgen05_guardrail_trap_phase_invalid_during_alloc,@function
        .size           $__internal_1_$__cuda_sm10x_tcgen05_guardrail_trap_phase_invalid_during_alloc,($__internal_2_$__cuda_sm10x_tcgen05_guardrail_trap_unallocated_columns_being_dealloced - $__internal_1_$__cuda_sm10x_tcgen05_guardrail_trap_phase_invalid_during_alloc)
$__internal_1_$__cuda_sm10x_tcgen05_guardrail_trap_phase_invalid_during_alloc:
[----:B------:R-:W-:Y:S05]  /*b480*/  BPT.TRAP 0x1 ;  /* 0x000000040000795c */ /* 0x000fea0000300000 */
[----:B------:R-:W-:-:S04]  /*b490*/  MOV R5, 0x0 ;  /* 0x0000000000057802 */ /* 0x000fc80000000f00 */
[----:B------:R-:W-:Y:S05]  /*b4a0*/  RET.REL.NODEC R4 `(_ZN7cutlass13device_kernelINS_4gemm6kernel13GemmUniversalIN4cute5tupleIJiiiiEEENS1_10collective13CollectiveMmaINS1_35MainloopSm100TmaUmmaWarpSpecializedILi20ELi2ELi4ENS5_IJNS4_1CILi8EEENSA_ILi1EEESC_EEEEENS5_IJNSA_ILi64EEENSA_ILi256EEENSA_ILi32EEEEEENS_12float_e4m3_tENS5_IJlSC_lEEESJ_SK_NS4_8TiledMMAINS4_8MMA_AtomIJNS4_10MMA_TraitsINS4_19SM100_MMA_F8F6F4_SSEJSJ_SJ_fSF_SG_NS4_17integral_constantINS4_4UMMA5MajorELSR_0EEESS_NSP_INSQ_7ScaleInELST_0EEESU_EEEEEENS4_6LayoutINS5_IJSC_SC_SC_EEENS5_IJNSA_ILi0EEESZ_SZ_EEEEENS5_IJNS4_10UnderscoreES12_S12_EEEEENS4_13SM90_TMA_LOADENS4_14ComposedLayoutINS4_7SwizzleILi1ELi4ELi3EEENS4_18smem_ptr_flag_bitsILi8EEENSX_INS5_IJSB_SH_EEENS5_IJSH_SC_EEEEEEEvNS4_8identityENS4_23SM90_TMA_LOAD_MULTICASTES1E_vS1F_EENS_8epilogue10collective18CollectiveEpilogueINS1I_23Sm100TmaWarpSpecializedILi4ELi2ELi32ELb0ELb0EEEJSI_NS5_IJNSX_ISF_SC_EES1N_EEESJ_SK_SJ_SK_NS1I_6fusion15FusionCallbacksIS1M_NS1P_17LinearCombinationISJ_fSJ_fLNS_15FloatRoundStyleE2EEESI_S1O_JEEENS4_5SM1004TMEM4LOAD26SM100_TMEM_LOAD_16dp32b32xES15_NS16_INS17_ILi2ELi4ELi3EEES1A_NSX_INS5_IJSB_SF_EEENS5_IJSF_SC_EEEEEEENS4_39AutoVectorizingCopyWithAssumedAlignmentILi128EEENS4_14SM90_TMA_STOREES23_S25_S25_EEEvvEEEEvNT_6ParamsE) ;  /* 0xffffff4804d47950 */ /* 0x000fea0003c3ffff */
        .weak           $__internal_2_$__cuda_sm10x_tcgen05_guardrail_trap_unallocated_columns_being_dealloced
        .type           $__internal_2_$__cuda_sm10x_tcgen05_guardrail_trap_unallocated_columns_being_dealloced,@function
        .size           $__internal_2_$__cuda_sm10x_tcgen05_guardrail_trap_unallocated_columns_being_dealloced,(.L_x_226 - $__internal_2_$__cuda_sm10x_tcgen05_guardrail_trap_unallocated_columns_being_dealloced)
$__internal_2_$__cuda_sm10x_tcgen05_guardrail_trap_unallocated_columns_being_dealloced:
[----:B------:R-:W-:Y:S05]  /*b4b0*/  BPT.TRAP 0x1 ;  /* 0x000000040000795c */ /* 0x000fea0000300000 */
[----:B------:R-:W-:-:S04]  /*b4c0*/  HFMA2 R3, -RZ, RZ, 0, 0 ;  /* 0x00000000ff037431 */ /* 0x000fc800000001ff */
[----:B------:R-:W-:Y:S05]  /*b4d0*/  RET.REL.NODEC R2 `(_ZN7cutlass13device_kernelINS_4gemm6kernel13GemmUniversalIN4cute5tupleIJiiiiEEENS1_10collective13CollectiveMmaINS1_35MainloopSm100TmaUmmaWarpSpecializedILi20ELi2ELi4ENS5_IJNS4_1CILi8EEENSA_ILi1EEESC_EEEEENS5_IJNSA_ILi64EEENSA_ILi256EEENSA_ILi32EEEEEENS_12float_e4m3_tENS5_IJlSC_lEEESJ_SK_NS4_8TiledMMAINS4_8MMA_AtomIJNS4_10MMA_TraitsINS4_19SM100_MMA_F8F6F4_SSEJSJ_SJ_fSF_SG_NS4_17integral_constantINS4_4UMMA5MajorELSR_0EEESS_NSP_INSQ_7ScaleInELST_0EEESU_EEEEEENS4_6LayoutINS5_IJSC_SC_SC_EEENS5_IJNSA_ILi0EEESZ_SZ_EEEEENS5_IJNS4_10UnderscoreES12_S12_EEEEENS4_13SM90_TMA_LOADENS4_14ComposedLayoutINS4_7SwizzleILi1ELi4ELi3EEENS4_18smem_ptr_flag_bitsILi8EEENSX_INS5_IJSB_SH_EEENS5_IJSH_SC_EEEEEEEvNS4_8identityENS4_23SM90_TMA_LOAD_MULTICASTES1E_vS1F_EENS_8epilogue10collective18CollectiveEpilogueINS1I_23Sm100TmaWarpSpecializedILi4ELi2ELi32ELb0ELb0EEEJSI_NS5_IJNSX_ISF_SC_EES1N_EEESJ_SK_SJ_SK_NS1I_6fusion15FusionCallbacksIS1M_NS1P_17LinearCombinationISJ_fSJ_fLNS_15FloatRoundStyleE2EEESI_S1O_JEEENS4_5SM1004TMEM4LOAD26SM100_TMEM_LOAD_16dp32b32xES15_NS16_INS17_ILi2ELi4ELi3EEES1A_NSX_INS5_IJSB_SF_EEENS5_IJSF_SC_EEEEEEENS4_39AutoVectorizingCopyWithAssumedAlignmentILi128EEENS4_14SM90_TMA_STOREES23_S25_S25_EEEvvEEEEvNT_6ParamsE) ;  /* 0xffffff4802c87950 */ /* 0x000fea0003c3ffff */
.L_x_225:
[----:B------:R-:W-:-:S00]  /*b4e0*/  BRA `(.L_x_225) ;  /* 0xfffffffc00fc7947 */ /* 0x000fc0000383ffff */
[----:B------:R-:W-:-:S00]  /*b4f0*/  NOP ;  /* 0x0000000000007918 */ /* 0x000fc00000000000 */
        /* <DEDUP_REMOVED lines=8> */
.L_x_226:


//--------------------- .nv.global.init           --------------------------
	.section	.nv.global.init,"aw",@progbits
.nv.global.init:
	.type		$str$27,@object
	.size		$str$27,($str$28 - $str$27)
$str$27:
        /*0000*/ 	.byte	0x28, 0x61, 0x64, 0x64, 0x72, 0x65, 0x73, 0x73, 0x20, 0x26, 0x20, 0x6d, 0x61, 0x73, 0x6b, 0x29
        /*0010*/ 	.byte	0x20, 0x3d, 0x3d, 0x20, 0x30, 0x00
	.type		$str$28,@object
	.size		$str$28,($str$26 - $str$28)
$str$28:
        /*0016*/ 	.byte	0x2f, 0x74, 0x6d, 0x70, 0x2f, 0x63, 0x75, 0x74, 0x6c, 0x61, 0x73, 0x73, 0x5f, 0x73, 0x77, 0x65
        /*0026*/ 	.byte	0x65, 0x70, 0x5f, 0x73, 0x72, 0x63, 0x2f, 0x69, 0x6e, 0x63, 0x6c, 0x75, 0x64, 0x65, 0x2f, 0x63
        /*0036*/ 	.byte	0x75, 0x74, 0x65, 0x2f, 0x70, 0x6f, 0x69, 0x6e, 0x74, 0x65, 0x72, 0x5f, 0x66, 0x6c, 0x61, 0x67
        /*0046*/ 	.byte	0x67, 0x65, 0x64, 0x2e, 0x68, 0x70, 0x70, 0x00
	.type		$str$26,@object
	.size		$str$26,($str$25 - $str$26)
$str$26:
        /*004e*/ 	.byte	0x2f, 0x74, 0x6d, 0x70, 0x2f, 0x63, 0x75, 0x74, 0x6c, 0x61, 0x73, 0x73, 0x5f, 0x73, 0x77, 0x65
        /*005e*/ 	.byte	0x65, 0x70, 0x5f, 0x73, 0x72, 0x63, 0x2f, 0x69, 0x6e, 0x63, 0x6c, 0x75, 0x64, 0x65, 0x2f, 0x63
        /*006e*/ 	.byte	0x75, 0x74, 0x65, 0x2f, 0x61, 0x74, 0x6f, 0x6d, 0x2f, 0x63, 0x6f, 0x70, 0x79, 0x5f, 0x74, 0x72
        /*007e*/ 	.byte	0x61, 0x69, 0x74, 0x73, 0x5f, 0x73, 0x6d, 0x31, 0x30, 0x30, 0x2e, 0x68, 0x70, 0x70, 0x00
	.type		$str$25,@object
	.size		$str$25,(__unnamed_1 - $str$25)
$str$25:
        /*008d*/ 	.byte	0x28, 0x28, 0x75, 0x69, 0x6e, 0x74, 0x33, 0x32, 0x5f, 0x74, 0x28, 0x74, 0x68, 0x72, 0x65, 0x61
        /*009d*/ 	.byte	0x64, 0x49, 0x64, 0x78, 0x2e, 0x78, 0x29, 0x20, 0x2f, 0x20, 0x33, 0x32, 0x29, 0x20, 0x25, 0x20
        /*00ad*/ 	.byte	0x34, 0x29, 0x20, 0x3d, 0x3d, 0x20, 0x28, 0x28, 0x28, 0x74, 0x6d, 0x65, 0x6d, 0x5f, 0x61, 0x64
        /*00bd*/ 	.byte	0x64, 0x72, 0x20, 0x3e, 0x3e, 0x20, 0x31, 0x36, 0x29, 0x20, 0x2f, 0x20, 0x33, 0x32, 0x29, 0x20
        /*00cd*/ 	.byte	0x25, 0x20, 0x34, 0x29, 0x00
	.type		__unnamed_1,@object
	.size		__unnamed_1,(__unnamed_2 - __unnamed_1)
__unnamed_1:
        /*00d2*/ 	.byte	0x61, 0x75, 0x74, 0x6f, 0x20, 0x63, 0x75, 0x74, 0x65, 0x3a, 0x3a, 0x61, 0x73, 0x5f, 0x70, 0x6f
        /* <DEDUP_REMOVED lines=24> */
        /*0262*/ 	.byte	0x3c, 0x34, 0x30, 0x39, 0x36, 0x3e, 0x3e, 0x3e, 0x3e, 0x5d, 0x00
	.type		__unnamed_2,@object
	.size		__unnamed_2,(__unnamed_3 - __unnamed_2)
__unnamed_2:
        /* <DEDUP_REMOVED lines=26> */
	.type		__unnamed_3,@object
	.size		__unnamed_3,(.L_3 - __unnamed_3)
__unnamed_3:
        /* <DEDUP_REMOVED lines=40> */
        /*0688*/ 	.byte	0x74, 0x65, 0x3a, 0x3a, 0x43, 0x3c, 0x30, 0x3e, 0x3e, 0x3e, 0x3e, 0x5d, 0x00
.L_3:


//--------------------- .nv.shared._ZN7cutlass13device_kernelINS_4gemm6kernel13GemmUniversalIN4cute5tupleIJiiiiEEENS1_10collective13CollectiveMmaINS1_35MainloopSm100TmaUmmaWarpSpecializedILi20ELi2ELi4ENS5_IJNS4_1CILi8EEENSA_ILi1EEESC_EEEEENS5_IJNSA_ILi64EEENSA_ILi256EEENSA_ILi32EEEEEENS_12float_e4m3_tENS5_IJlSC_lEEESJ_SK_NS4_8TiledMMAINS4_8MMA_AtomIJNS4_10MMA_TraitsINS4_19SM100_MMA_F8F6F4_SSEJSJ_SJ_fSF_SG_NS4_17integral_constantINS4_4UMMA5MajorELSR_0EEESS_NSP_INSQ_7ScaleInELST_0EEESU_EEEEEENS4_6LayoutINS5_IJSC_SC_SC_EEENS5_IJNSA_ILi0EEESZ_SZ_EEEEENS5_IJNS4_10UnderscoreES12_S12_EEEEENS4_13SM90_TMA_LOADENS4_14ComposedLayoutINS4_7SwizzleILi1ELi4ELi3EEENS4_18smem_ptr_flag_bitsILi8EEENSX_INS5_IJSB_SH_EEENS5_IJSH_SC_EEEEEEEvNS4_8identityENS4_23SM90_TMA_LOAD_MULTICASTES1E_vS1F_EENS_8epilogue10collective18CollectiveEpilogueINS1I_23Sm100TmaWarpSpecializedILi4ELi2ELi32ELb0ELb0EEEJSI_NS5_IJNSX_ISF_SC_EES1N_EEESJ_SK_SJ_SK_NS1I_6fusion15FusionCallbacksIS1M_NS1P_17LinearCombinationISJ_fSJ_fLNS_15FloatRoundStyleE2EEESI_S1O_JEEENS4_5SM1004TMEM4LOAD26SM100_TMEM_LOAD_16dp32b32xES15_NS16_INS17_ILi2ELi4ELi3EEES1A_NSX_INS5_IJSB_SF_EEENS5_IJSF_SC_EEEEEEENS4_39AutoVectorizingCopyWithAssumedAlignmentILi128EEENS4_14SM90_TMA_STOREES23_S25_S25_EEEvvEEEEvNT_6ParamsE --------------------------
	.section	.nv.shared._ZN7cutlass13device_kernelINS_4gemm6kernel13GemmUniversalIN4cute5tupleIJiiiiEEENS1_10collective13CollectiveMmaINS1_35MainloopSm100TmaUmmaWarpSpecializedILi20ELi2ELi4ENS5_IJNS4_1CILi8EEENSA_ILi1EEESC_EEEEENS5_IJNSA_ILi64EEENSA_ILi256EEENSA_ILi32EEEEEENS_12float_e4m3_tENS5_IJlSC_lEEESJ_SK_NS4_8TiledMMAINS4_8MMA_AtomIJNS4_10MMA_TraitsINS4_19SM100_MMA_F8F6F4_SSEJSJ_SJ_fSF_SG_NS4_17integral_constantINS4_4UMMA5MajorELSR_0EEESS_NSP_INSQ_7ScaleInELST_0EEESU_EEEEEENS4_6LayoutINS5_IJSC_SC_SC_EEENS5_IJNSA_ILi0EEESZ_SZ_EEEEENS5_IJNS4_10UnderscoreES12_S12_EEEEENS4_13SM90_TMA_LOADENS4_14ComposedLayoutINS4_7SwizzleILi1ELi4ELi3EEENS4_18smem_ptr_flag_bitsILi8EEENSX_INS5_IJSB_SH_EEENS5_IJSH_SC_EEEEEEEvNS4_8identityENS4_23SM90_TMA_LOAD_MULTICASTES1E_vS1F_EENS_8epilogue10collective18CollectiveEpilogueINS1I_23Sm100TmaWarpSpecializedILi4ELi2ELi32ELb0ELb0EEEJSI_NS5_IJNSX_ISF_SC_EES1N_EEESJ_SK_SJ_SK_NS1I_6fusion15FusionCallbacksIS1M_NS1P_17LinearCombinationISJ_fSJ_fLNS_15FloatRoundStyleE2EEESI_S1O_JEEENS4_5SM1004TMEM4LOAD26SM100_TMEM_LOAD_16dp32b32xES15_NS16_INS17_ILi2ELi4ELi3EEES1A_NSX_INS5_IJSB_SF_EEENS5_IJSF_SC_EEEEEEENS4_39AutoVectorizingCopyWithAssumedAlignmentILi128EEENS4_14SM90_TMA_STOREES23_S25_S25_EEEvvEEEEvNT_6ParamsE,"aw",@nobits
	.sectionflags	@""
	.align	16
	.zero		1024


//--------------------- .nv.shared.reserved.0     --------------------------
	.section	.nv.shared.reserved.0,"aw",@nobits
	.weak		__nv_reservedSMEM_offset_0_alias
	.size		__nv_reservedSMEM_offset_0_alias, 0, 64
	.other		__nv_reservedSMEM_offset_0_alias,@"STO_CUDA_RESERVED_SHARED STV_DEFAULT"
__nv_reservedSMEM_offset_0_alias:
	.zero		0
.nv.shared.reserved.0:
	.zero		64
	.weak		__nv_reservedSMEM_tcgen05_partition
	.type		__nv_reservedSMEM_tcgen05_partition,@object
	.size		__nv_reservedSMEM_tcgen05_partition,(.L_0 - __nv_reservedSMEM_tcgen05_partition)
__nv_reservedSMEM_tcgen05_partition:
	.zero		32
.L_0:


//--------------------- .nv.global                --------------------------
	.section	.nv.global,"aw",@nobits
.nv.global:
	.type		_ZN40_INTERNAL_790626a8_4_k_cu_2a129e03_309974cute1_E,@object
	.size		_ZN40_INTERNAL_790626a8_4_k_cu_2a129e03_309974cute1_E,(_ZN40_INTERNAL_790626a8_4_k_cu_2a129e03_309974cuda3std3__45__cpo6cbeginE - _ZN40_INTERNAL_790626a8_4_k_cu_2a129e03_309974cute1_E)
_ZN40_INTERNAL_790626a8_4_k_cu_2a129e03_309974cute1_E:
	.zero		1
	.type		_ZN40_INTERNAL_790626a8_4_k_cu_2a129e03_309974cuda3std3__45__cpo6cbeginE,@object
	.size		_ZN40_INTERNAL_790626a8_4_k_cu_2a129e03_309974cuda3std3__45__cpo6cbeginE,(_ZN40_INTERNAL_790626a8_4_k_cu_2a129e03_309974cuda3std3__48in_placeE - _ZN40_INTERNAL_790626a8_4_k_cu_2a129e03_309974cuda3std3__45__cpo6cbeginE)
_ZN40_INTERNAL_790626a8_4_k_cu_2a129e03_309974cuda3std3__45__cpo6cbeginE:
	.zero		1
	.type		_ZN40_INTERNAL_790626a8_4_k_cu_2a129e03_309974cuda3std3__48in_placeE,@object
	.size		_ZN40_INTERNAL_790626a8_4_k_cu_2a129e03_309974cuda3std3__48in_placeE,(_ZN40_INTERNAL_790626a8_4_k_cu_2a129e03_309974cuda3std6ranges3__45__cpo9iter_moveE - _ZN40_INTERNAL_790626a8_4_k_cu_2a129e03_309974cuda3std3__48in_placeE)
_ZN40_INTERNAL_790626a8_4_k_cu_2a129e03_309974cuda3std3__48in_placeE:
	.zero		1
	.type		_ZN40_INTERNAL_790626a8_4_k_cu_2a129e03_309974cuda3std6ranges3__45__cpo9iter_moveE,@object
	.size		_ZN40_INTERNAL_790626a8_4_k_cu_2a129e03_309974cuda3std6ranges3__45__cpo9iter_moveE,(_ZN40_INTERNAL_790626a8_4_k_cu_2a129e03_309974cuda3std3__45__cpo5beginE - _ZN40_INTERNAL_790626a8_4_k_cu_2a129e03_309974cuda3std6ranges3__45__cpo9iter_moveE)
_ZN40_INTERNAL_790626a8_4_k_cu_2a129e03_309974cuda3std6ranges3__45__cpo9iter_moveE:
	.zero		1
	.type		_ZN40_INTERNAL_790626a8_4_k_cu_2a129e03_309974cuda3std3__45__cpo5beginE,@object
	.size		_ZN40_INTERNAL_790626a8_4_k_cu_2a129e03_309974cuda3std3__45__cpo5beginE,(_ZN40_INTERNAL_790626a8_4_k_cu_2a129e03_309974cuda3std3__442_GLOBAL__N__790626a8_4_k_cu_2a129e03_309976ignoreE - _ZN40_INTERNAL_790626a8_4_k_cu_2a129e03_309974cuda3std3__45__cpo5beginE)
_ZN40_INTERNAL_790626a8_4_k_cu_2a129e03_309974cuda3std3__45__cpo5beginE:
	.zero		1
	.type		_ZN40_INTERNAL_790626a8_4_k_cu_2a129e03_309974cuda3std3__442_GLOBAL__N__790626a8_4_k_cu_2a129e03_309976ignoreE,@object
	.size		_ZN40_INTERNAL_790626a8_4_k_cu_2a129e03_309974cuda3std3__442_GLOBAL__N__790626a8_4_k_cu_2a129e03_309976ignoreE,(_ZN40_INTERNAL_790626a8_4_k_cu_2a129e03_309974cute7productE - _ZN40_INTERNAL_790626a8_4_k_cu_2a129e03_309974cuda3std3__442_GLOBAL__N__790626a8_4_k_cu_2a129e03_309976ignoreE)
_ZN40_INTERNAL_790626a8_4_k_cu_2a129e03_309974cuda3std3__442_GLOBAL__N__790626a8_4_k_cu_2a129e03_309976ignoreE:
	.zero		1
	.type		_ZN40_INTERNAL_790626a8_4_k_cu_2a129e03_309974cute7productE,@object
	.size		_ZN40_INTERNAL_790626a8_4_k_cu_2a129e03_309974cute7productE,(_ZN40_INTERNAL_790626a8_4_k_cu_2a129e03_309974cuda3std3__45__cpo3endE - _ZN40_INTERNAL_790626a8_4_k_cu_2a129e03_309974cute7productE)
_ZN40_INTERNAL_790626a8_4_k_cu_2a129e03_309974cute7productE:
	.zero		1
	.type		_ZN40_INTERNAL_790626a8_4_k_cu_2a129e03_309974cuda3std3__45__cpo3endE,@object
	.size		_ZN40_INTERNAL_790626a8_4_k_cu_2a129e03_309974cuda3std3__45__cpo3endE,(_ZN40_INTERNAL_790626a8_4_k_cu_2a129e03_309974cuda3std3__419piecewise_constructE - _ZN40_INTERNAL_790626a8_4_k_cu_2a129e03_309974cuda3std3__45__cpo3endE)
_ZN40_INTERNAL_790626a8_4_k_cu_2a129e03_309974cuda3std3__45__cpo3endE:
	.zero		1
	.type		_ZN40_INTERNAL_790626a8_4_k_cu_2a129e03_309974cuda3std3__419piecewise_constructE,@object
	.size		_ZN40_INTERNAL_790626a8_4_k_cu_2a129e03_309974cuda3std3__419piecewise_constructE,(_ZN40_INTERNAL_790626a8_4_k_cu_2a129e03_309974cuda3std3__45__cpo4cendE - _ZN40_INTERNAL_790626a8_4_k_cu_2a129e03_309974cuda3std3__419piecewise_constructE)
_ZN40_INTERNAL_790626a8_4_k_cu_2a129e03_309974cuda3std3__419piecewise_constructE:
	.zero		1
	.type		_ZN40_INTERNAL_790626a8_4_k_cu_2a129e03_309974cuda3std3__45__cpo4cendE,@object
	.size		_ZN40_INTERNAL_790626a8_4_k_cu_2a129e03_309974cuda3std3__45__cpo4cendE,(_ZN40_INTERNAL_790626a8_4_k_cu_2a129e03_309974cuda3std6ranges3__45__cpo4swapE - _ZN40_INTERNAL_790626a8_4_k_cu_2a129e03_309974cuda3std3__45__cpo4cendE)
_ZN40_INTERNAL_790626a8_4_k_cu_2a129e03_309974cuda3std3__45__cpo4cendE:
	.zero		1
	.type		_ZN40_INTERNAL_790626a8_4_k_cu_2a129e03_309974cuda3std6ranges3__45__cpo4swapE,@object
	.size		_ZN40_INTERNAL_790626a8_4_k_cu_2a129e03_309974cuda3std6ranges3__45__cpo4swapE,(.L_11 - _ZN40_INTERNAL_790626a8_4_k_cu_2a129e03_309974cuda3std6ranges3__45__cpo4swapE)
_ZN40_INTERNAL_790626a8_4_k_cu_2a129e03_309974cuda3std6ranges3__45__cpo4swapE:
	.zero		1
.L_11:


//--------------------- .nv.constant0._ZN7cutlass13device_kernelINS_4gemm6kernel13GemmUniversalIN4cute5tupleIJiiiiEEENS1_10collective13CollectiveMmaINS1_35MainloopSm100TmaUmmaWarpSpecializedILi20ELi2ELi4ENS5_IJNS4_1CILi8EEENSA_ILi1EEESC_EEEEENS5_IJNSA_ILi64EEENSA_ILi256EEENSA_ILi32EEEEEENS_12float_e4m3_tENS5_IJlSC_lEEESJ_SK_NS4_8TiledMMAINS4_8MMA_AtomIJNS4_10MMA_TraitsINS4_19SM100_MMA_F8F6F4_SSEJSJ_SJ_fSF_SG_NS4_17integral_constantINS4_4UMMA5MajorELSR_0EEESS_NSP_INSQ_7ScaleInELST_0EEESU_EEEEEENS4_6LayoutINS5_IJSC_SC_SC_EEENS5_IJNSA_ILi0EEESZ_SZ_EEEEENS5_IJNS4_10UnderscoreES12_S12_EEEEENS4_13SM90_TMA_LOADENS4_14ComposedLayoutINS4_7SwizzleILi1ELi4ELi3EEENS4_18smem_ptr_flag_bitsILi8EEENSX_INS5_IJSB_SH_EEENS5_IJSH_SC_EEEEEEEvNS4_8identityENS4_23SM90_TMA_LOAD_MULTICASTES1E_vS1F_EENS_8epilogue10collective18CollectiveEpilogueINS1I_23Sm100TmaWarpSpecializedILi4ELi2ELi32ELb0ELb0EEEJSI_NS5_IJNSX_ISF_SC_EES1N_EEESJ_SK_SJ_SK_NS1I_6fusion15FusionCallbacksIS1M_NS1P_17LinearCombinationISJ_fSJ_fLNS_15FloatRoundStyleE2EEESI_S1O_JEEENS4_5SM1004TMEM4LOAD26SM100_TMEM_LOAD_16dp32b32xES15_NS16_INS17_ILi2ELi4ELi3EEES1A_NSX_INS5_IJSB_SF_EEENS5_IJSF_SC_EEEEEEENS4_39AutoVectorizingCopyWithAssumedAlignmentILi128EEENS4_14SM90_TMA_STOREES23_S25_S25_EEEvvEEEEvNT_6ParamsE --------------------------
	.section	.nv.constant0._ZN7cutlass13device_kernelINS_4gemm6kernel13GemmUniversalIN4cute5tupleIJiiiiEEENS1_10collective13CollectiveMmaINS1_35MainloopSm100TmaUmmaWarpSpecializedILi20ELi2ELi4ENS5_IJNS4_1CILi8EEENSA_ILi1EEESC_EEEEENS5_IJNSA_ILi64EEENSA_ILi256EEENSA_ILi32EEEEEENS_12float_e4m3_tENS5_IJlSC_lEEESJ_SK_NS4_8TiledMMAINS4_8MMA_AtomIJNS4_10MMA_TraitsINS4_19SM100_MMA_F8F6F4_SSEJSJ_SJ_fSF_SG_NS4_17integral_constantINS4_4UMMA5MajorELSR_0EEESS_NSP_INSQ_7ScaleInELST_0EEESU_EEEEEENS4_6LayoutINS5_IJSC_SC_SC_EEENS5_IJNSA_ILi0EEESZ_SZ_EEEEENS5_IJNS4_10UnderscoreES12_S12_EEEEENS4_13SM90_TMA_LOADENS4_14ComposedLayoutINS4_7SwizzleILi1ELi4ELi3EEENS4_18smem_ptr_flag_bitsILi8EEENSX_INS5_IJSB_SH_EEENS5_IJSH_SC_EEEEEEEvNS4_8identityENS4_23SM90_TMA_LOAD_MULTICASTES1E_vS1F_EENS_8epilogue10collective18CollectiveEpilogueINS1I_23Sm100TmaWarpSpecializedILi4ELi2ELi32ELb0ELb0EEEJSI_NS5_IJNSX_ISF_SC_EES1N_EEESJ_SK_SJ_SK_NS1I_6fusion15FusionCallbacksIS1M_NS1P_17LinearCombinationISJ_fSJ_fLNS_15FloatRoundStyleE2EEESI_S1O_JEEENS4_5SM1004TMEM4LOAD26SM100_TMEM_LOAD_16dp32b32xES15_NS16_INS17_ILi2ELi4ELi3EEES1A_NSX_INS5_IJSB_SF_EEENS5_IJSF_SC_EEEEEEENS4_39AutoVectorizingCopyWithAssumedAlignmentILi128EEENS4_14SM90_TMA_STOREES23_S25_S25_EEEvvEEEEvNT_6ParamsE,"a",@progbits
	.sectionflags	@""
	.align	4
.nv.constant0._ZN7cutlass13device_kernelINS_4gemm6kernel13GemmUniversalIN4cute5tupleIJiiiiEEENS1_10collective13CollectiveMmaINS1_35MainloopSm100TmaUmmaWarpSpecializedILi20ELi2ELi4ENS5_IJNS4_1CILi8EEENSA_ILi1EEESC_EEEEENS5_IJNSA_ILi64EEENSA_ILi256EEENSA_ILi32EEEEEENS_12float_e4m3_tENS5_IJlSC_lEEESJ_SK_NS4_8TiledMMAINS4_8MMA_AtomIJNS4_10MMA_TraitsINS4_19SM100_MMA_F8F6F4_SSEJSJ_SJ_fSF_SG_NS4_17integral_constantINS4_4UMMA5MajorELSR_0EEESS_NSP_INSQ_7ScaleInELST_0EEESU_EEEEEENS4_6LayoutINS5_IJSC_SC_SC_EEENS5_IJNSA_ILi0EEESZ_SZ_EEEEENS5_IJNS4_10UnderscoreES12_S12_EEEEENS4_13SM90_TMA_LOADENS4_14ComposedLayoutINS4_7SwizzleILi1ELi4ELi3EEENS4_18smem_ptr_flag_bitsILi8EEENSX_INS5_IJSB_SH_EEENS5_IJSH_SC_EEEEEEEvNS4_8identityENS4_23SM90_TMA_LOAD_MULTICASTES1E_vS1F_EENS_8epilogue10collective18CollectiveEpilogueINS1I_23Sm100TmaWarpSpecializedILi4ELi2ELi32ELb0ELb0EEEJSI_NS5_IJNSX_ISF_SC_EES1N_EEESJ_SK_SJ_SK_NS1I_6fusion15FusionCallbacksIS1M_NS1P_17LinearCombinationISJ_fSJ_fLNS_15FloatRoundStyleE2EEESI_S1O_JEEENS4_5SM1004TMEM4LOAD26SM100_TMEM_LOAD_16dp32b32xES15_NS16_INS17_ILi2ELi4ELi3EEES1A_NSX_INS5_IJSB_SF_EEENS5_IJSF_SC_EEEEEEENS4_39AutoVectorizingCopyWithAssumedAlignmentILi128EEENS4_14SM90_TMA_STOREES23_S25_S25_EEEvvEEEEvNT_6ParamsE:
	.zero		2944


//--------------------- SYMBOLS --------------------------

	.type		.nv.reservedSmem.offset0,@object
	.size		.nv.reservedSmem.offset0,0x4
	.type		.nv.reservedSmem.cap,@object
	.size		.nv.reservedSmem.cap,0x4
	.type		__assertfail,@function
